# CuTe-DSL kernel — source=fa4 family=fa4_fwd_sm90
# config = {"dtype": "BFloat16", "causal": true, "head_dim": 192, "mma_pv_is_rs": false}


// ===== COMPILED SASS (sm_90) =====

	.headerflags	@"EF_CUDA_TEXMODE_UNIFIED EF_CUDA_64BIT_ADDRESS EF_CUDA_ACCELERATORS EF_CUDA_SM90 EF_CUDA_VIRTUAL_SM(EF_CUDA_SM90)"
	.elftype	@"ET_EXEC"


//--------------------- .nv.info                  --------------------------
	.section	.nv.info,"",@"SHT_CUDA_INFO"
	.align	4


	//----- nvinfo : EIATTR_REGCOUNT
	.align		4
        /*0000*/ 	.byte	0x04, 0x2f
        /*0002*/ 	.short	(.L_1 - .L_0)
	.align		4
.L_0:
        /*0004*/ 	.word	index@(kernel_cutlass_kernel_flash_attncuteflash_fwd_sm90FlashAttentionForwardSm90_object_at__tensor0000o11921211101213_tensor0000o19211101213_tensor0000o19211101213_tensor0000o11921211101213_te_0)
        /*0008*/ 	.word	0x000000a8


	//----- nvinfo : EIATTR_FRAME_SIZE
	.align		4
.L_1:
        /*000c*/ 	.byte	0x04, 0x11
        /*000e*/ 	.short	(.L_3 - .L_2)
	.align		4
.L_2:
        /*0010*/ 	.word	index@(kernel_cutlass_kernel_flash_attncuteflash_fwd_sm90FlashAttentionForwardSm90_object_at__tensor0000o11921211101213_tensor0000o19211101213_tensor0000o19211101213_tensor0000o11921211101213_te_0)
        /*0014*/ 	.word	0x00000000


	//----- nvinfo : EIATTR_MIN_STACK_SIZE
	.align		4
.L_3:
        /*0018*/ 	.byte	0x04, 0x12
        /*001a*/ 	.short	(.L_5 - .L_4)
	.align		4
.L_4:
        /*001c*/ 	.word	index@(kernel_cutlass_kernel_flash_attncuteflash_fwd_sm90FlashAttentionForwardSm90_object_at__tensor0000o11921211101213_tensor0000o19211101213_tensor0000o19211101213_tensor0000o11921211101213_te_0)
        /*0020*/ 	.word	0x00000000
.L_5:


//--------------------- .nv.info.kernel_cutlass_kernel_flash_attncuteflash_fwd_sm90FlashAttentionForwardSm90_object_at__tensor0000o11921211101213_tensor0000o19211101213_tensor0000o19211101213_tensor0000o11921211101213_te_0 --------------------------
	.section	.nv.info.kernel_cutlass_kernel_flash_attncuteflash_fwd_sm90FlashAttentionForwardSm90_object_at__tensor0000o11921211101213_tensor0000o19211101213_tensor0000o19211101213_tensor0000o11921211101213_te_0,"",@"SHT_CUDA_INFO"
	.sectionflags	@""
	.align	4


	//----- nvinfo : EIATTR_CUDA_API_VERSION
	.align		4
        /*0000*/ 	.byte	0x04, 0x37
        /*0002*/ 	.short	(.L_7 - .L_6)
.L_6:
        /*0004*/ 	.word	0x00000081


	//----- nvinfo : EIATTR_KPARAM_INFO
	.align		4
.L_7:
        /*0008*/ 	.byte	0x04, 0x17
        /*000a*/ 	.short	(.L_9 - .L_8)
.L_8:
        /*000c*/ 	.word	0x00000000
        /*0010*/ 	.short	0x0016
        /*0012*/ 	.short	0x02c0
        /*0014*/ 	.byte	0x00, 0xf0, 0x31, 0x00


	//----- nvinfo : EIATTR_KPARAM_INFO
	.align		4
.L_9:
        /*0018*/ 	.byte	0x04, 0x17
        /*001a*/ 	.short	(.L_11 - .L_10)
.L_10:
        /*001c*/ 	.word	0x00000000
        /*0020*/ 	.short	0x0015
        /*0022*/ 	.short	0x02bc
        /*0024*/ 	.byte	0x00, 0xf0, 0x11, 0x00


	//----- nvinfo : EIATTR_KPARAM_INFO
	.align		4
.L_11:
        /*0028*/ 	.byte	0x04, 0x17
        /*002a*/ 	.short	(.L_13 - .L_12)
.L_12:
        /*002c*/ 	.word	0x00000000
        /*0030*/ 	.short	0x0014
        /*0032*/ 	.short	0x02b0
        /*0034*/ 	.byte	0x00, 0xf0, 0x31, 0x00


	//----- nvinfo : EIATTR_KPARAM_INFO
	.align		4
.L_13:
        /*0038*/ 	.byte	0x04, 0x17
        /*003a*/ 	.short	(.L_15 - .L_14)
.L_14:
        /*003c*/ 	.word	0x00000000
        /*0040*/ 	.short	0x0013
        /*0042*/ 	.short	0x02a4
        /*0044*/ 	.byte	0x00, 0xf0, 0x31, 0x00


	//----- nvinfo : EIATTR_KPARAM_INFO
	.align		4
.L_15:
        /*0048*/ 	.byte	0x04, 0x17
        /*004a*/ 	.short	(.L_17 - .L_16)
.L_16:
        /*004c*/ 	.word	0x00000000
        /*0050*/ 	.short	0x0012
        /*0052*/ 	.short	0x0298
        /*0054*/ 	.byte	0x00, 0xf0, 0x31, 0x00


	//----- nvinfo : EIATTR_KPARAM_INFO
	.align		4
.L_17:
        /*0058*/ 	.byte	0x04, 0x17
        /*005a*/ 	.short	(.L_19 - .L_18)
.L_18:
        /*005c*/ 	.word	0x00000000
        /*0060*/ 	.short	0x0011
        /*0062*/ 	.short	0x028c
        /*0064*/ 	.byte	0x00, 0xf0, 0x31, 0x00


	//----- nvinfo : EIATTR_KPARAM_INFO
	.align		4
.L_19:
        /*0068*/ 	.byte	0x04, 0x17
        /*006a*/ 	.short	(.L_21 - .L_20)
.L_20:
        /*006c*/ 	.word	0x00000000
        /*0070*/ 	.short	0x0010
        /*0072*/ 	.short	0x0288
        /*0074*/ 	.byte	0x00, 0xf0, 0x11, 0x00


	//----- nvinfo : EIATTR_KPARAM_INFO
	.align		4
.L_21:
        /*0078*/ 	.byte	0x04, 0x17
        /*007a*/ 	.short	(.L_23 - .L_22)
.L_22:
        /*007c*/ 	.word	0x00000000
        /*0080*/ 	.short	0x000f
        /*0082*/ 	.short	0x0284
        /*0084*/ 	.byte	0x00, 0xf0, 0x11, 0x00


	//----- nvinfo : EIATTR_KPARAM_INFO
	.align		4
.L_23:
        /*0088*/ 	.byte	0x04, 0x17
        /*008a*/ 	.short	(.L_25 - .L_24)
.L_24:
        /*008c*/ 	.word	0x00000000
        /*0090*/ 	.short	0x000e
        /*0092*/ 	.short	0x0280
        /*0094*/ 	.byte	0x00, 0xf0, 0x11, 0x00


	//----- nvinfo : EIATTR_KPARAM_INFO
	.align		4
.L_25:
        /*0098*/ 	.byte	0x04, 0x17
        /*009a*/ 	.short	(.L_27 - .L_26)
.L_26:
        /*009c*/ 	.word	0x00000000
        /*00a0*/ 	.short	0x000d
        /*00a2*/ 	.short	0x027c
        /*00a4*/ 	.byte	0x00, 0xf0, 0x11, 0x00


	//----- nvinfo : EIATTR_KPARAM_INFO
	.align		4
.L_27:
        /*00a8*/ 	.byte	0x04, 0x17
        /*00aa*/ 	.short	(.L_29 - .L_28)
.L_28:
        /*00ac*/ 	.word	0x00000000
        /*00b0*/ 	.short	0x000c
        /*00b2*/ 	.short	0x0278
        /*00b4*/ 	.byte	0x00, 0xf0, 0x11, 0x00


	//----- nvinfo : EIATTR_KPARAM_INFO
	.align		4
.L_29:
        /*00b8*/ 	.byte	0x04, 0x17
        /*00ba*/ 	.short	(.L_31 - .L_30)
.L_30:
        /*00bc*/ 	.word	0x00000000
        /*00c0*/ 	.short	0x000b
        /*00c2*/ 	.short	0x0275
        /*00c4*/ 	.byte	0x00, 0xf0, 0x05, 0x00


	//----- nvinfo : EIATTR_KPARAM_INFO
	.align		4
.L_31:
        /*00c8*/ 	.byte	0x04, 0x17
        /*00ca*/ 	.short	(.L_33 - .L_32)
.L_32:
        /*00cc*/ 	.word	0x00000000
        /*00d0*/ 	.short	0x000a
        /*00d2*/ 	.short	0x0274
        /*00d4*/ 	.byte	0x00, 0xf0, 0x05, 0x00


	//----- nvinfo : EIATTR_KPARAM_INFO
	.align		4
.L_33:
        /*00d8*/ 	.byte	0x04, 0x17
        /*00da*/ 	.short	(.L_35 - .L_34)
.L_34:
        /*00dc*/ 	.word	0x00000000
        /*00e0*/ 	.short	0x0009
        /*00e2*/ 	.short	0x0270
        /*00e4*/ 	.byte	0x00, 0xf0, 0x11, 0x00


	//----- nvinfo : EIATTR_KPARAM_INFO
	.align		4
.L_35:
        /*00e8*/ 	.byte	0x04, 0x17
        /*00ea*/ 	.short	(.L_37 - .L_36)
.L_36:
        /*00ec*/ 	.word	0x00000000
        /*00f0*/ 	.short	0x0008
        /*00f2*/ 	.short	0x01f0
        /*00f4*/ 	.byte	0x00, 0xf0, 0x01, 0x02


	//----- nvinfo : EIATTR_KPARAM_INFO
	.align		4
.L_37:
        /*00f8*/ 	.byte	0x04, 0x17
        /*00fa*/ 	.short	(.L_39 - .L_38)
.L_38:
        /*00fc*/ 	.word	0x00000000
        /*0100*/ 	.short	0x0007
        /*0102*/ 	.short	0x0170
        /*0104*/ 	.byte	0x00, 0xf0, 0x01, 0x02


	//----- nvinfo : EIATTR_KPARAM_INFO
	.align		4
.L_39:
        /*0108*/ 	.byte	0x04, 0x17
        /*010a*/ 	.short	(.L_41 - .L_40)
.L_40:
        /*010c*/ 	.word	0x00000000
        /*0110*/ 	.short	0x0006
        /*0112*/ 	.short	0x00f0
        /*0114*/ 	.byte	0x00, 0xf0, 0x01, 0x02


	//----- nvinfo : EIATTR_KPARAM_INFO
	.align		4
.L_41:
        /*0118*/ 	.byte	0x04, 0x17
        /*011a*/ 	.short	(.L_43 - .L_42)
.L_42:
        /*011c*/ 	.word	0x00000000
        /*0120*/ 	.short	0x0005
        /*0122*/ 	.short	0x0070
        /*0124*/ 	.byte	0x00, 0xf0, 0x01, 0x02


	//----- nvinfo : EIATTR_KPARAM_INFO
	.align		4
.L_43:
        /*0128*/ 	.byte	0x04, 0x17
        /*012a*/ 	.short	(.L_45 - .L_44)
.L_44:
        /*012c*/ 	.word	0x00000000
        /*0130*/ 	.short	0x0004
        /*0132*/ 	.short	0x0030
        /*0134*/ 	.byte	0x00, 0xf0, 0xc1, 0x00


	//----- nvinfo : EIATTR_KPARAM_INFO
	.align		4
.L_45:
        /*0138*/ 	.byte	0x04, 0x17
        /*013a*/ 	.short	(.L_47 - .L_46)
.L_46:
        /*013c*/ 	.word	0x00000000
        /*0140*/ 	.short	0x0003
        /*0142*/ 	.short	0x0024
        /*0144*/ 	.byte	0x00, 0xf0, 0x31, 0x00


	//----- nvinfo : EIATTR_KPARAM_INFO
	.align		4
.L_47:
        /*0148*/ 	.byte	0x04, 0x17
        /*014a*/ 	.short	(.L_49 - .L_48)
.L_48:
        /*014c*/ 	.word	0x00000000
        /*0150*/ 	.short	0x0002
        /*0152*/ 	.short	0x0018
        /*0154*/ 	.byte	0x00, 0xf0, 0x31, 0x00


	//----- nvinfo : EIATTR_KPARAM_INFO
	.align		4
.L_49:
        /*0158*/ 	.byte	0x04, 0x17
        /*015a*/ 	.short	(.L_51 - .L_50)
.L_50:
        /*015c*/ 	.word	0x00000000
        /*0160*/ 	.short	0x0001
        /*0162*/ 	.short	0x000c
        /*0164*/ 	.byte	0x00, 0xf0, 0x31, 0x00


	//----- nvinfo : EIATTR_KPARAM_INFO
	.align		4
.L_51:
        /*0168*/ 	.byte	0x04, 0x17
        /*016a*/ 	.short	(.L_53 - .L_52)
.L_52:
        /*016c*/ 	.word	0x00000000
        /*0170*/ 	.short	0x0000
        /*0172*/ 	.short	0x0000
        /*0174*/ 	.byte	0x00, 0xf0, 0x31, 0x00


	//----- nvinfo : EIATTR_SPARSE_MMA_MASK
	.align		4
.L_53:
        /*0178*/ 	.byte	0x03, 0x50
        /*017a*/ 	.short	0x0000


	//----- nvinfo : EIATTR_MAXREG_COUNT
	.align		4
        /*017c*/ 	.byte	0x03, 0x1b
        /*017e*/ 	.short	0x00a8


	//----- nvinfo : EIATTR_COOP_GROUP_MASK_REGIDS
	.align		4
        /*0180*/ 	.byte	0x04, 0x29
        /*0182*/ 	.short	(.L_55 - .L_54)


	//   ....[0]....
.L_54:
        /*0184*/ 	.word	0xffffffff


	//   ....[1]....
        /*0188*/ 	.word	0xffffffff


	//   ....[2]....
        /*018c*/ 	.word	0xffffffff


	//   ....[3]....
        /*0190*/ 	.word	0xffffffff


	//   ....[4]....
        /*0194*/ 	.word	0xffffffff


	//   ....[5]....
        /*0198*/ 	.word	0xffffffff


	//   ....[6]....
        /*019c*/ 	.word	0xffffffff


	//   ....[7]....
        /*01a0*/ 	.word	0xffffffff


	//   ....[8]....
        /*01a4*/ 	.word	0xffffffff


	//   ....[9]....
        /*01a8*/ 	.word	0xffffffff


	//   ....[10]....
        /*01ac*/ 	.word	0xffffffff


	//   ....[11]....
        /*01b0*/ 	.word	0xffffffff


	//   ....[12]....
        /*01b4*/ 	.word	0xffffffff


	//   ....[13]....
        /*01b8*/ 	.word	0xffffffff


	//   ....[14]....
        /*01bc*/ 	.word	0xffffffff


	//   ....[15]....
        /*01c0*/ 	.word	0xffffffff


	//   ....[16]....
        /*01c4*/ 	.word	0xffffffff


	//   ....[17]....
        /*01c8*/ 	.word	0xffffffff


	//   ....[18]....
        /*01cc*/ 	.word	0xffffffff


	//   ....[19]....
        /*01d0*/ 	.word	0xffffffff


	//   ....[20]....
        /*01d4*/ 	.word	0xffffffff


	//   ....[21]....
        /*01d8*/ 	.word	0xffffffff


	//   ....[22]....
        /*01dc*/ 	.word	0xffffffff


	//   ....[23]....
        /*01e0*/ 	.word	0xffffffff


	//----- nvinfo : EIATTR_COOP_GROUP_INSTR_OFFSETS
	.align		4
.L_55:
        /*01e4*/ 	.byte	0x04, 0x28
        /*01e6*/ 	.short	(.L_57 - .L_56)


	//   ....[0]....
.L_56:
        /*01e8*/ 	.word	0x000019d0


	//   ....[1]....
        /*01ec*/ 	.word	0x00002be0


	//   ....[2]....
        /*01f0*/ 	.word	0x00002c10


	//   ....[3]....
        /*01f4*/ 	.word	0x000034c0


	//   ....[4]....
        /*01f8*/ 	.word	0x00003510


	//   ....[5]....
        /*01fc*/ 	.word	0x000044c0


	//   ....[6]....
        /*0200*/ 	.word	0x000059a0


	//   ....[7]....
        /*0204*/ 	.word	0x000059d0


	//   ....[8]....
        /*0208*/ 	.word	0x00006280


	//   ....[9]....
        /*020c*/ 	.word	0x000062e0


	//   ....[10]....
        /*0210*/ 	.word	0x00007140


	//   ....[11]....
        /*0214*/ 	.word	0x000086e0


	//   ....[12]....
        /*0218*/ 	.word	0x00008710


	//   ....[13]....
        /*021c*/ 	.word	0x00009010


	//   ....[14]....
        /*0220*/ 	.word	0x00009080


	//   ....[15]....
        /*0224*/ 	.word	0x00009e80


	//   ....[16]....
        /*0228*/ 	.word	0x0000a5e0


	//   ....[17]....
        /*022c*/ 	.word	0x0000a630


	//   ....[18]....
        /*0230*/ 	.word	0x0000a780


	//   ....[19]....
        /*0234*/ 	.word	0x0000a7b0


	//   ....[20]....
        /*0238*/ 	.word	0x0000b650


	//   ....[21]....
        /*023c*/ 	.word	0x0000b740


	//   ....[22]....
        /*0240*/ 	.word	0x0000b770


	//   ....[23]....
        /*0244*/ 	.word	0x0000b7a0


	//----- nvinfo : EIATTR_REG_RECONFIG
	.align		4
.L_57:
        /*0248*/ 	.byte	0x01, 0x54
	.zero		2


	//----- nvinfo : EIATTR_MBARRIER_INSTR_OFFSETS
	.align		4
        /*024c*/ 	.byte	0x04, 0x39
        /*024e*/ 	.short	(.L_59 - .L_58)


	//   ....[0]....
.L_58:
        /*0250*/ 	.word	0x00000270
        /*0254*/ 	.word	0x000000ff
        /*0258*/ 	.word	0x00000000
        /*025c*/ 	.short	0x0100
        /*025e*/ 	.byte	0x08
	.zero		1


	//   ....[1]....
        /*0260*/ 	.word	0x00000280
        /*0264*/ 	.word	0x000000ff
        /*0268*/ 	.word	0x00000008
        /*026c*/ 	.short	0x0100
        /*026e*/ 	.byte	0x08
	.zero		1


	//   ....[2]....
        /*0270*/ 	.word	0x00000290
        /*0274*/ 	.word	0x000000ff
        /*0278*/ 	.word	0x00000010
        /*027c*/ 	.short	0x0100
        /*027e*/ 	.byte	0x09
	.zero		1


	//   ....[3]....
        /*0280*/ 	.word	0x000002a0
        /*0284*/ 	.word	0x000000ff
        /*0288*/ 	.word	0x00000018
        /*028c*/ 	.short	0x0100
        /*028e*/ 	.byte	0x09
	.zero		1


	//   ....[4]....
        /*0290*/ 	.word	0x000002b0
        /*0294*/ 	.word	0x000000ff
        /*0298*/ 	.word	0x00000020
        /*029c*/ 	.short	0x0100
        /*029e*/ 	.byte	0x09
	.zero		1


	//   ....[5]....
        /*02a0*/ 	.word	0x000002c0
        /*02a4*/ 	.word	0x000000ff
        /*02a8*/ 	.word	0x00000028
        /*02ac*/ 	.short	0x0100
        /*02ae*/ 	.byte	0x09
	.zero		1


	//   ....[6]....
        /*02b0*/ 	.word	0x000007b0
        /*02b4*/ 	.word	0x000000ff
        /*02b8*/ 	.word	0x00000018
        /*02bc*/ 	.short	0x010a
        /*02be*/ 	.byte	0x29
	.zero		1


	//   ....[7]....
        /*02c0*/ 	.word	0x00000b40
        /*02c4*/ 	.word	0x000000ff
        /*02c8*/ 	.word	0x00000008
        /*02cc*/ 	.short	0x010a
        /*02ce*/ 	.byte	0x29
	.zero		1


	//   ....[8]....
        /*02d0*/ 	.word	0x00000df0
        /*02d4*/ 	.word	0x000000ff
        /*02d8*/ 	.word	0x00000018
        /*02dc*/ 	.short	0x010a
        /*02de*/ 	.byte	0x29
	.zero		1


	//   ....[9]....
        /*02e0*/ 	.word	0x00000fe0
        /*02e4*/ 	.word	0x000000ff
        /*02e8*/ 	.word	0x00000028
        /*02ec*/ 	.short	0x010a
        /*02ee*/ 	.byte	0x29
	.zero		1


	//   ....[10]....
        /*02f0*/ 	.word	0x00001230
        /*02f4*/ 	.word	0x000000ff
        /*02f8*/ 	.word	0x00000028
        /*02fc*/ 	.short	0x010a
        /*02fe*/ 	.byte	0x29
	.zero		1


	//   ....[11]....
        /*0300*/ 	.word	0x00001480
        /*0304*/ 	.word	0x00000005
        /*0308*/ 	.word	0x00000028
        /*030c*/ 	.short	0x010a
        /*030e*/ 	.byte	0x3f
	.zero		1


	//   ....[12]....
        /*0310*/ 	.word	0x000020c0
        /*0314*/ 	.word	0x000000ff
        /*0318*/ 	.word	0x00000000
        /*031c*/ 	.short	0x010a
        /*031e*/ 	.byte	0x0e
	.zero		1


	//   ....[13]....
        /*0320*/ 	.word	0x00002290
        /*0324*/ 	.word	0x000000ff
        /*0328*/ 	.word	0x00000010
        /*032c*/ 	.short	0x010a
        /*032e*/ 	.byte	0x0e
	.zero		1


	//   ....[14]....
        /*0330*/ 	.word	0x000022f0
        /*0334*/ 	.word	0x000000ff
        /*0338*/ 	.word	0x00000010
        /*033c*/ 	.short	0x010a
        /*033e*/ 	.byte	0x0e
	.zero		1


	//   ....[15]....
        /*0340*/ 	.word	0x00003a80
        /*0344*/ 	.word	0x000000ff
        /*0348*/ 	.word	0x00000018
        /*034c*/ 	.short	0x0101
        /*034e*/ 	.byte	0x0e
	.zero		1


	//   ....[16]....
        /*0350*/ 	.word	0x000045f0
        /*0354*/ 	.word	0x000000ff
        /*0358*/ 	.word	0x00000010
        /*035c*/ 	.short	0x010a
        /*035e*/ 	.byte	0x0e
	.zero		1


	//   ....[17]....
        /*0360*/ 	.word	0x00004680
        /*0364*/ 	.word	0x000000ff
        /*0368*/ 	.word	0x00000010
        /*036c*/ 	.short	0x010a
        /*036e*/ 	.byte	0x0e
	.zero		1


	//   ....[18]....
        /*0370*/ 	.word	0x00005090
        /*0374*/ 	.word	0x000000ff
        /*0378*/ 	.word	0x00000020
        /*037c*/ 	.short	0x010a
        /*037e*/ 	.byte	0x0e
	.zero		1


	//   ....[19]....
        /*0380*/ 	.word	0x000050b0
        /*0384*/ 	.word	0x000000ff
        /*0388*/ 	.word	0x00000020
        /*038c*/ 	.short	0x010a
        /*038e*/ 	.byte	0x0e
	.zero		1


	//   ....[20]....
        /*0390*/ 	.word	0x00006750
        /*0394*/ 	.word	0x000000ff
        /*0398*/ 	.word	0x00000018
        /*039c*/ 	.short	0x0101
        /*039e*/ 	.byte	0x0e
	.zero		1


	//   ....[21]....
        /*03a0*/ 	.word	0x000067f0
        /*03a4*/ 	.word	0x000000ff
        /*03a8*/ 	.word	0x00000028
        /*03ac*/ 	.short	0x0101
        /*03ae*/ 	.byte	0x0e
	.zero		1


	//   ....[22]....
        /*03b0*/ 	.word	0x00007260
        /*03b4*/ 	.word	0x000000ff
        /*03b8*/ 	.word	0x00000010
        /*03bc*/ 	.short	0x010a
        /*03be*/ 	.byte	0x0e
	.zero		1


	//   ....[23]....
        /*03c0*/ 	.word	0x00007370
        /*03c4*/ 	.word	0x00000005
        /*03c8*/ 	.word	0x00000010
        /*03cc*/ 	.short	0x010a
        /*03ce*/ 	.byte	0x3f
	.zero		1


	//   ....[24]....
        /*03d0*/ 	.word	0x00007d70
        /*03d4*/ 	.word	0x000000ff
        /*03d8*/ 	.word	0x00000020
        /*03dc*/ 	.short	0x010a
        /*03de*/ 	.byte	0x0e
	.zero		1


	//   ....[25]....
        /*03e0*/ 	.word	0x00007d90
        /*03e4*/ 	.word	0x000000ff
        /*03e8*/ 	.word	0x00000020
        /*03ec*/ 	.short	0x010a
        /*03ee*/ 	.byte	0x0e
	.zero		1


	//   ....[26]....
        /*03f0*/ 	.word	0x000094d0
        /*03f4*/ 	.word	0x000000ff
        /*03f8*/ 	.word	0x00000018
        /*03fc*/ 	.short	0x0101
        /*03fe*/ 	.byte	0x0e
	.zero		1


	//   ....[27]....
        /*0400*/ 	.word	0x00009570
        /*0404*/ 	.word	0x000000ff
        /*0408*/ 	.word	0x00000028
        /*040c*/ 	.short	0x0101
        /*040e*/ 	.byte	0x0e
	.zero		1


	//   ....[28]....
        /*0410*/ 	.word	0x00009ee0
        /*0414*/ 	.word	0x000000ff
        /*0418*/ 	.word	0x00000008
        /*041c*/ 	.short	0x0101
        /*041e*/ 	.byte	0x0e
	.zero		1


	//   ....[29]....
        /*0420*/ 	.word	0x00009f60
        /*0424*/ 	.word	0x000000ff
        /*0428*/ 	.word	0x00000020
        /*042c*/ 	.short	0x010a
        /*042e*/ 	.byte	0x0e
	.zero		1


	//   ....[30]....
        /*0430*/ 	.word	0x0000a570
        /*0434*/ 	.word	0x000000ff
        /*0438*/ 	.word	0x00000020
        /*043c*/ 	.short	0x010a
        /*043e*/ 	.byte	0x0e
	.zero		1


	//   ....[31]....
        /*0440*/ 	.word	0x0000ae90
        /*0444*/ 	.word	0x000000ff
        /*0448*/ 	.word	0x00000028
        /*044c*/ 	.short	0x0101
        /*044e*/ 	.byte	0x0e
	.zero		1


	//   ....[32]....
        /*0450*/ 	.word	0x0000bb30
        /*0454*/ 	.word	0x00000005
        /*0458*/ 	.word	0x00000018
        /*045c*/ 	.short	0x010a
        /*045e*/ 	.byte	0x3f
	.zero		1


	//   ....[33]....
        /*0460*/ 	.word	0x0000bbb0
        /*0464*/ 	.word	0x00000005
        /*0468*/ 	.word	0x00000008
        /*046c*/ 	.short	0x010a
        /*046e*/ 	.byte	0x3f
	.zero		1


	//   ....[34]....
        /*0470*/ 	.word	0x0000bc30
        /*0474*/ 	.word	0x00000007
        /*0478*/ 	.word	0x00000018
        /*047c*/ 	.short	0x010a
        /*047e*/ 	.byte	0x3f
	.zero		1


	//   ....[35]....
        /*0480*/ 	.word	0x0000bca0
        /*0484*/ 	.word	0x00000005
        /*0488*/ 	.word	0x00000028
        /*048c*/ 	.short	0x010a
        /*048e*/ 	.byte	0x3f
	.zero		1


	//   ....[36]....
        /*0490*/ 	.word	0x0000bd10
        /*0494*/ 	.word	0x00000005
        /*0498*/ 	.word	0x00000028
        /*049c*/ 	.short	0x010a
        /*049e*/ 	.byte	0x3f
	.zero		1


	//   ....[37]....
        /*04a0*/ 	.word	0x0000bd70
        /*04a4*/ 	.word	0x00000005
        /*04a8*/ 	.word	0x00000028
        /*04ac*/ 	.short	0x010a
        /*04ae*/ 	.byte	0x3f
	.zero		1


	//   ....[38]....
        /*04b0*/ 	.word	0x0000bdd0
        /*04b4*/ 	.word	0x00000005
        /*04b8*/ 	.word	0x00000000
        /*04bc*/ 	.short	0x010a
        /*04be*/ 	.byte	0x3f
	.zero		1


	//   ....[39]....
        /*04c0*/ 	.word	0x0000be30
        /*04c4*/ 	.word	0x00000005
        /*04c8*/ 	.word	0x00000010
        /*04cc*/ 	.short	0x010a
        /*04ce*/ 	.byte	0x3f
	.zero		1


	//   ....[40]....
        /*04d0*/ 	.word	0x0000bea0
        /*04d4*/ 	.word	0x00000005
        /*04d8*/ 	.word	0x00000010
        /*04dc*/ 	.short	0x010a
        /*04de*/ 	.byte	0x3f
	.zero		1


	//   ....[41]....
        /*04e0*/ 	.word	0x0000bf10
        /*04e4*/ 	.word	0x00000005
        /*04e8*/ 	.word	0x00000020
        /*04ec*/ 	.short	0x010a
        /*04ee*/ 	.byte	0x3f
	.zero		1


	//   ....[42]....
        /*04f0*/ 	.word	0x0000bf70
        /*04f4*/ 	.word	0x00000005
        /*04f8*/ 	.word	0x00000010
        /*04fc*/ 	.short	0x010a
        /*04fe*/ 	.byte	0x3f
	.zero		1


	//   ....[43]....
        /*0500*/ 	.word	0x0000bfe0
        /*0504*/ 	.word	0x00000005
        /*0508*/ 	.word	0x00000020
        /*050c*/ 	.short	0x010a
        /*050e*/ 	.byte	0x3f
	.zero		1


	//   ....[44]....
        /*0510*/ 	.word	0x0000c050
        /*0514*/ 	.word	0x0000000d
        /*0518*/ 	.word	0x00000020
        /*051c*/ 	.short	0x010a
        /*051e*/ 	.byte	0x3f
	.zero		1


	//----- nvinfo : EIATTR_NUM_MBARRIERS
	.align		4
.L_59:
        /*0520*/ 	.byte	0x03, 0x38
        /*0522*/ 	.short	0x0006


	//----- nvinfo : EIATTR_EXIT_INSTR_OFFSETS
	.align		4
        /*0524*/ 	.byte	0x04, 0x1c
        /*0526*/ 	.short	(.L_61 - .L_60)


	//   ....[0]....
.L_60:
        /*0528*/ 	.word	0x000003d0


	//   ....[1]....
        /*052c*/ 	.word	0x000014b0


	//   ....[2]....
        /*0530*/ 	.word	0x000014e0


	//   ....[3]....
        /*0534*/ 	.word	0x00002080


	//   ....[4]....
        /*0538*/ 	.word	0x0000b9b0


	//   ....[5]....
        /*053c*/ 	.word	0x0000baf0


	//----- nvinfo : EIATTR_REQNTID
	.align		4
.L_61:
        /*0540*/ 	.byte	0x04, 0x10
        /*0542*/ 	.short	(.L_63 - .L_62)
.L_62:
        /*0544*/ 	.word	0x00000180
        /*0548*/ 	.word	0x00000001
        /*054c*/ 	.word	0x00000001


	//----- nvinfo : EIATTR_CBANK_PARAM_SIZE
	.align		4
.L_63:
        /*0550*/ 	.byte	0x03, 0x19
        /*0552*/ 	.short	0x02cc


	//----- nvinfo : EIATTR_PARAM_CBANK
	.align		4
        /*0554*/ 	.byte	0x04, 0x0a
        /*0556*/ 	.short	(.L_65 - .L_64)
	.align		4
.L_64:
        /*0558*/ 	.word	index@(.nv.constant0.kernel_cutlass_kernel_flash_attncuteflash_fwd_sm90FlashAttentionForwardSm90_object_at__tensor0000o11921211101213_tensor0000o19211101213_tensor0000o19211101213_tensor0000o11921211101213_te_0)
        /*055c*/ 	.short	0x0210
        /*055e*/ 	.short	0x02cc


	//----- nvinfo : EIATTR_SW_WAR
	.align		4
.L_65:
        /*0560*/ 	.byte	0x04, 0x36
        /*0562*/ 	.short	(.L_67 - .L_66)
.L_66:
        /*0564*/ 	.word	0x00000008
.L_67:


//--------------------- .nv.callgraph             --------------------------
	.section	.nv.callgraph,"",@"SHT_CUDA_CALLGRAPH"
	.align	4
	.sectionentsize	8
	.align		4
        /*0000*/ 	.word	0x00000000
	.align		4
        /*0004*/ 	.word	0xffffffff
	.align		4
        /*0008*/ 	.word	0x00000000
	.align		4
        /*000c*/ 	.word	0xfffffffe
	.align		4
        /*0010*/ 	.word	0x00000000
	.align		4
        /*0014*/ 	.word	0xfffffffd
	.align		4
        /*0018*/ 	.word	0x00000000
	.align		4
        /*001c*/ 	.word	0xfffffffc


//--------------------- .text.kernel_cutlass_kernel_flash_attncuteflash_fwd_sm90FlashAttentionForwardSm90_object_at__tensor0000o11921211101213_tensor0000o19211101213_tensor0000o19211101213_tensor0000o11921211101213_te_0 --------------------------
	.section	.text.kernel_cutlass_kernel_flash_attncuteflash_fwd_sm90FlashAttentionForwardSm90_object_at__tensor0000o11921211101213_tensor0000o19211101213_tensor0000o19211101213_tensor0000o11921211101213_te_0,"ax",@progbits
	.sectionflags	@"SHF_BARRIERS=2"
	.align	128
        .global         kernel_cutlass_kernel_flash_attncuteflash_fwd_sm90FlashAttentionForwardSm90_object_at__tensor0000o11921211101213_tensor0000o19211101213_tensor0000o19211101213_tensor0000o11921211101213_te_0
        .type           kernel_cutlass_kernel_flash_attncuteflash_fwd_sm90FlashAttentionForwardSm90_object_at__tensor0000o11921211101213_tensor0000o19211101213_tensor0000o19211101213_tensor0000o11921211101213_te_0,@function
        .size           kernel_cutlass_kernel_flash_attncuteflash_fwd_sm90FlashAttentionForwardSm90_object_at__tensor0000o11921211101213_tensor0000o19211101213_tensor0000o19211101213_tensor0000o11921211101213_te_0,(.L_x_45 - kernel_cutlass_kernel_flash_attncuteflash_fwd_sm90FlashAttentionForwardSm90_object_at__tensor0000o11921211101213_tensor0000o19211101213_tensor0000o19211101213_tensor0000o11921211101213_te_0)
        .other          kernel_cutlass_kernel_flash_attncuteflash_fwd_sm90FlashAttentionForwardSm90_object_at__tensor0000o11921211101213_tensor0000o19211101213_tensor0000o19211101213_tensor0000o11921211101213_te_0,@"STO_CUDA_ENTRY STV_DEFAULT"
kernel_cutlass_kernel_flash_attncuteflash_fwd_sm90FlashAttentionForwardSm90_object_at__tensor0000o11921211101213_tensor0000o19211101213_tensor0000o19211101213_tensor0000o11921211101213_te_0:
.text.kernel_cutlass_kernel_flash_attncuteflash_fwd_sm90FlashAttentionForwardSm90_object_at__tensor0000o11921211101213_tensor0000o19211101213_tensor0000o19211101213_tensor0000o11921211101213_te_0:
[----:B------:R-:W1:Y:S01]  /*0000*/  LDC R1, c[0x0][0x28] ;  /* 0x00000a00ff017b82 */ /* 0x000e620000000800 */
[----:B------:R-:W2:Y:S02]  /*0010*/  S2R R11, SR_TID.X ;  /* 0x00000000000b7919 */ /* 0x000ea40000002100 */
[----:B--2---:R-:W-:-:S04]  /*0020*/  SHF.R.U32.HI R0, RZ, 0x5, R11 ;  /* 0x00000005ff007819 */ /* 0x004fc8000001160b */
[----:B------:R-:W-:-:S13]  /*0030*/  ISETP.NE.AND P0, PT, R0, RZ, PT ;  /* 0x000000ff0000720c */ /* 0x000fda0003f05270 */
[----:B-1----:R-:W-:Y:S05]  /*0040*/  @P0 BRA `(.L_x_0) ;  /* 0x0000000000a40947 */ /* 0x002fea0003800000 */
[----:B------:R-:W1:Y:S01]  /*0050*/  S2UR UR8, SR_CgaCtaId ;  /* 0x00000000000879c3 */ /* 0x000e620000008800 */
[----:B------:R-:W-:Y:S01]  /*0060*/  ULDC.64 UR12, c[0x0][0x198] ;  /* 0x00006600000c7ab9 */ /* 0x000fe20000000a00 */
[----:B------:R-:W-:Y:S01]  /*0070*/  UMOV UR4, 0x400 ;  /* 0x0000040000047882 */ /* 0x000fe20000000000 */
[----:B------:R-:W-:Y:S02]  /*0080*/  UIADD3 UR18, UP0, UR12, 0x70, URZ ;  /* 0x000000700c127890 */ /* 0x000fe4000ff1e03f */
[----:B------:R-:W-:Y:S02]  /*0090*/  UIADD3 UR20, UP1, UR12, 0xf0, URZ ;  /* 0x000000f00c147890 */ /* 0x000fe4000ff3e03f */
[----:B------:R-:W-:Y:S01]  /*00a0*/  UIADD3 UR22, UP2, UR12, 0x170, URZ ;  /* 0x000001700c167890 */ /* 0x000fe2000ff5e03f */
[----:B------:R-:W2:Y:S01]  /*00b0*/  S2UR UR6, SR_CgaCtaId ;  /* 0x00000000000679c3 */ /* 0x000ea20000008800 */
[----:B------:R-:W-:Y:S01]  /*00c0*/  UMOV UR7, 0x1 ;  /* 0x0000000100077882 */ /* 0x000fe20000000000 */
[----:B------:R-:W-:-:S02]  /*00d0*/  UIADD3 UR12, UP3, UR12, 0x1f0, URZ ;  /* 0x000001f00c0c7890 */ /* 0x000fc4000ff7e03f */
[----:B------:R-:W-:-:S04]  /*00e0*/  UIADD3 UR14, -UR7, 0x100000, URZ ;  /* 0x00100000070e7890 */ /* 0x000fc8000fffe13f */
[----:B------:R-:W-:Y:S02]  /*00f0*/  USHF.L.U32 UR15, UR14, 0xb, URZ ;  /* 0x0000000b0e0f7899 */ /* 0x000fe4000800063f */
[----:B------:R-:W-:Y:S01]  /*0100*/  USHF.L.U32 UR14, UR14, 0x1, URZ ;  /* 0x000000010e0e7899 */ /* 0x000fe2000800063f */
[----:B------:R-:W-:Y:S01]  /*0110*/  UMOV UR10, 0x8 ;  /* 0x00000008000a7882 */ /* 0x000fe20000000000 */
[----:B------:R-:W-:Y:S01]  /*0120*/  UMOV UR5, 0x400 ;  /* 0x0000040000057882 */ /* 0x000fe20000000000 */
[----:B------:R-:W-:Y:S02]  /*0130*/  UIADD3.X UR19, URZ, UR13, URZ, UP0, !UPT ;  /* 0x0000000d3f137290 */ /* 0x000fe400087fe43f */
[----:B------:R-:W-:-:S04]  /*0140*/  UIADD3 UR16, -UR10, 0x100000, URZ ;  /* 0x001000000a107890 */ /* 0x000fc8000fffe13f */
[----:B------:R-:W-:Y:S02]  /*0150*/  USHF.L.U32 UR17, UR16, 0xb, URZ ;  /* 0x0000000b10117899 */ /* 0x000fe4000800063f */
[----:B------:R-:W-:Y:S02]  /*0160*/  USHF.L.U32 UR16, UR16, 0x1, URZ ;  /* 0x0000000110107899 */ /* 0x000fe4000800063f */
[----:B------:R-:W-:Y:S02]  /*0170*/  UIADD3.X UR21, URZ, UR13, URZ, UP1, !UPT ;  /* 0x0000000d3f157290 */ /* 0x000fe40008ffe43f */
[----:B------:R-:W-:Y:S02]  /*0180*/  UIADD3.X UR23, URZ, UR13, URZ, UP2, !UPT ;  /* 0x0000000d3f177290 */ /* 0x000fe400097fe43f */
[----:B------:R-:W-:Y:S01]  /*0190*/  UIADD3.X UR13, URZ, UR13, URZ, UP3, !UPT ;  /* 0x0000000d3f0d7290 */ /* 0x000fe20009ffe43f */
[----:B------:R3:W-:Y:S01]  /*01a0*/  UTMACCTL.PF [UR18] ;  /* 0x00000000120079b9 */ /* 0x0007e20008040000 */
[----:B-1----:R-:W-:-:S03]  /*01b0*/  ULEA UR8, UR8, UR4, 0x18 ;  /* 0x0000000408087291 */ /* 0x002fc6000f8ec03f */
[----:B------:R3:W-:Y:S01]  /*01c0*/  UTMACCTL.PF [UR20] ;  /* 0x00000000140079b9 */ /* 0x0007e20008040000 */
[----:B--2---:R-:W-:Y:S02]  /*01d0*/  ULEA UR9, UR6, UR5, 0x18 ;  /* 0x0000000506097291 */ /* 0x004fe4000f8ec03f */
[----:B------:R-:W-:-:S04]  /*01e0*/  UIADD3 UR4, -UR7, 0x100000, URZ ;  /* 0x0010000007047890 */ /* 0x000fc8000fffe13f */
[----:B------:R-:W-:Y:S02]  /*01f0*/  USHF.L.U32 UR5, UR4, 0xb, URZ ;  /* 0x0000000b04057899 */ /* 0x000fe4000800063f */
[----:B------:R-:W-:Y:S01]  /*0200*/  USHF.L.U32 UR4, UR4, 0x1, URZ ;  /* 0x0000000104047899 */ /* 0x000fe2000800063f */
[----:B------:R3:W-:Y:S01]  /*0210*/  UTMACCTL.PF [UR22] ;  /* 0x00000000160079b9 */ /* 0x0007e20008040000 */
[----:B------:R-:W-:-:S04]  /*0220*/  UIADD3 UR6, -UR10, 0x100000, URZ ;  /* 0x001000000a067890 */ /* 0x000fc8000fffe13f */
[----:B------:R-:W-:Y:S02]  /*0230*/  USHF.L.U32 UR7, UR6, 0xb, URZ ;  /* 0x0000000b06077899 */ /* 0x000fe4000800063f */
[----:B------:R-:W-:Y:S01]  /*0240*/  USHF.L.U32 UR6, UR6, 0x1, URZ ;  /* 0x0000000106067899 */ /* 0x000fe2000800063f */
[----:B------:R3:W-:Y:S01]  /*0250*/  UTMACCTL.PF [UR12] ;  /* 0x000000000c0079b9 */ /* 0x0007e20008040000 */
[----:B------:R-:W1:Y:S02]  /*0260*/  FENCE.VIEW.ASYNC.S ;  /* 0x00000000000073c6 */ /* 0x000e640000000000 */
[----:B-1----:R3:W1:Y:S01]  /*0270*/  SYNCS.EXCH.64 URZ, [UR8], UR14 ;  /* 0x0000000e083f75b2 */ /* 0x0026620008000100 */
[----:B------:R3:W2:Y:S01]  /*0280*/  SYNCS.EXCH.64 URZ, [UR8+0x8], UR16 ;  /* 0x00000810083f75b2 */ /* 0x0006a20008000100 */
[----:B------:R3:W4:Y:S06]  /*0290*/  SYNCS.EXCH.64 URZ, [UR9+0x10], UR4 ;  /* 0x00001004093f75b2 */ /* 0x00072c0008000100 */
[----:B------:R3:W5:Y:S01]  /*02a0*/  SYNCS.EXCH.64 URZ, [UR9+0x18], UR6 ;  /* 0x00001806093f75b2 */ /* 0x0007620008000100 */
[----:B------:R3:W1:Y:S01]  /*02b0*/  SYNCS.EXCH.64 URZ, [UR9+0x20], UR4 ;  /* 0x00002004093f75b2 */ /* 0x0006620008000100 */
[----:B------:R3:W1:Y:S02]  /*02c0*/  SYNCS.EXCH.64 URZ, [UR9+0x28], UR6 ;  /* 0x00002806093f75b2 */ /* 0x0006640008000100 */
[----:B---3--:R-:W-:Y:S01]  /*02d0*/  NOP ;  /* 0x0000000000007918 */ /* 0x008fe20000000000 */
.L_x_0:
[----:B------:R-:W-:Y:S01]  /*02e0*/  ISETP.GT.AND P0, PT, R0, 0x3, PT ;  /* 0x000000030000780c */ /* 0x000fe20003f04270 */
[----:B------:R-:W-:Y:S01]  /*02f0*/  NOP ;  /* 0x0000000000007918 */ /* 0x000fe20000000000 */
[----:B------:R-:W-:Y:S01]  /*0300*/  ULDC.U8 UR5, c[0x0][0x4a4] ;  /* 0x0001290000057ab9 */ /* 0x000fe20000000000 */
[----:B------:R-:W-:Y:S01]  /*0310*/  ULDC.U8 UR12, c[0x0][0x4a5] ;  /* 0x00012940000c7ab9 */ /* 0x000fe20000000000 */
[----:B------:R-:W-:Y:S01]  /*0320*/  ULDC.U8 UR9, c[0x0][0x4b0] ;  /* 0x00012c0000097ab9 */ /* 0x000fe20000000000 */
[----:B------:R-:W-:Y:S01]  /*0330*/  ULDC.U8 UR6, c[0x0][0x4b1] ;  /* 0x00012c4000067ab9 */ /* 0x000fe20000000000 */
[----:B------:R-:W-:Y:S01]  /*0340*/  ULDC.U8 UR10, c[0x0][0x4bd] ;  /* 0x00012f40000a7ab9 */ /* 0x000fe20000000000 */
[----:B------:R-:W-:Y:S01]  /*0350*/  ULDC.U8 UR8, c[0x0][0x4c8] ;  /* 0x0001320000087ab9 */ /* 0x000fe20000000000 */
[----:B------:R-:W-:Y:S01]  /*0360*/  ULDC.U8 UR7, c[0x0][0x4c9] ;  /* 0x0001324000077ab9 */ /* 0x000fe20000000000 */
[----:B------:R-:W-:Y:S01]  /*0370*/  ULDC.U8 UR18, c[0x0][0x4bc] ;  /* 0x00012f0000127ab9 */ /* 0x000fe20000000000 */
[----:B-12-45:R-:W-:Y:S06]  /*0380*/  BAR.SYNC.DEFER_BLOCKING 0x0 ;  /* 0x0000000000007b1d */ /* 0x036fec0000010000 */
[----:B------:R-:W-:Y:S05]  /*0390*/  @P0 BRA `(.L_x_1) ;  /* 0x0000001000540947 */ /* 0x000fea0003800000 */
[----:B------:R-:W-:-:S08]  /*03a0*/  NOP ;  /* 0x0000000000007918 */ /* 0x000fd00000000000 */
[----:B------:R-:W1:-:S00]  /*03b0*/  USETMAXREG.DEALLOC.CTAPOOL 0x18 ;  /* 0x00000018000079c8 */ /* 0x000e4000080e0500 */
[----:B-1----:R-:W-:-:S13]  /*03c0*/  LOP3.LUT P0, RZ, R0, 0x3, RZ, 0xc0, !PT ;  /* 0x0000000300ff7812 */ /* 0x002fda000780c0ff */
[----:B------:R-:W-:Y:S05]  /*03d0*/  @P0 EXIT ;  /* 0x000000000000094d */ /* 0x000fea0003800000 */
[----:B------:R-:W1:Y:S01]  /*03e0*/  S2UR UR19, SR_CTAID.X ;  /* 0x00000000001379c3 */ /* 0x000e620000002500 */
[----:B------:R-:W-:Y:S01]  /*03f0*/  ULDC UR14, c[0x0][0x4b8] ;  /* 0x00012e00000e7ab9 */ /* 0x000fe20000000800 */
[----:B------:R-:W-:Y:S01]  /*0400*/  ULDC.64 UR16, c[0x0][0x4a8] ;  /* 0x00012a0000107ab9 */ /* 0x000fe20000000a00 */
[----:B------:R-:W-:Y:S01]  /*0410*/  ULDC.64 UR20, c[0x0][0x498] ;  /* 0x0001260000147ab9 */ /* 0x000fe20000000a00 */
[----:B------:R-:W-:-:S04]  /*0420*/  IMAD.MOV.U32 R2, RZ, RZ, 0x1 ;  /* 0x00000001ff027424 */ /* 0x000fc800078e00ff */
[----:B------:R-:W2:Y:S01]  /*0430*/  LDC R0, c[0x0][0x488] ;  /* 0x00012200ff007b82 */ /* 0x000ea20000000800 */
[----:B-1----:R-:W-:-:S04]  /*0440*/  UIMAD.WIDE.U32 UR14, UR19, UR14, URZ ;  /* 0x0000000e130e72a5 */ /* 0x002fc8000f8e003f */
[----:B------:R-:W-:-:S04]  /*0450*/  UIADD3 UR4, -UR15, UR19, URZ ;  /* 0x000000130f047290 */ /* 0x000fc8000fffe13f */
[----:B------:R-:W-:Y:S01]  /*0460*/  USHF.R.U32.HI UR4, URZ, UR18, UR4 ;  /* 0x000000123f047299 */ /* 0x000fe20008011604 */
[----:B--2---:R-:W-:-:S03]  /*0470*/  ISETP.LE.AND P0, PT, R0, UR19, PT ;  /* 0x0000001300007c0c */ /* 0x004fc6000bf03270 */
[----:B------:R-:W-:-:S04]  /*0480*/  UIADD3 UR4, UR15, UR4, URZ ;  /* 0x000000040f047290 */ /* 0x000fc8000fffe03f */
[----:B------:R-:W-:-:S03]  /*0490*/  USHF.R.U32.HI UR11, URZ, UR10, UR4 ;  /* 0x0000000a3f0b7299 */ /* 0x000fc60008011604 */
[----:B------:R-:W-:Y:S01]  /*04a0*/  ULDC UR4, c[0x0][0x4cc] ;  /* 0x0001330000047ab9 */ /* 0x000fe20000000800 */
[----:B------:R-:W-:Y:S02]  /*04b0*/  UIADD3 UR13, -UR11, URZ, URZ ;  /* 0x0000003f0b0d7290 */ /* 0x000fe4000fffe13f */
[----:B------:R-:W-:-:S03]  /*04c0*/  UISETP.GE.AND UP0, UPT, UR11, UR4, UPT ;  /* 0x000000040b00728c */ /* 0x000fc6000bf06270 */
[----:B------:R-:W-:Y:S02]  /*04d0*/  ULDC UR4, c[0x0][0x4b4] ;  /* 0x00012d0000047ab9 */ /* 0x000fe40000000800 */
[----:B------:R-:W-:Y:S02]  /*04e0*/  UIMAD UR13, UR13, UR4, UR19 ;  /* 0x000000040d0d72a4 */ /* 0x000fe4000f8e0213 */
[----:B------:R-:W-:-:S04]  /*04f0*/  USEL UR4, UR9, UR8, !UP0 ;  /* 0x0000000809047287 */ /* 0x000fc8000c000000 */
[----:B------:R-:W-:Y:S01]  /*0500*/  @UP0 ULDC UR17, c[0x0][0x4c4] ;  /* 0x0001310000110ab9 */ /* 0x000fe20000000800 */
[----:B------:R-:W-:Y:S01]  /*0510*/  @UP0 ULDC UR16, c[0x0][0x4c0] ;  /* 0x0001300000100ab9 */ /* 0x000fe20000000800 */
[----:B------:R-:W-:Y:S02]  /*0520*/  UIMAD.WIDE.U32 UR14, UR13, UR17, URZ ;  /* 0x000000110d0e72a5 */ /* 0x000fe4000f8e003f */
[----:B------:R-:W-:Y:S02]  /*0530*/  ULOP3.LUT UR17, UR4, 0xff, URZ, 0xc0, !UPT ;  /* 0x000000ff04117892 */ /* 0x000fe4000f8ec03f */
[----:B------:R-:W-:Y:S02]  /*0540*/  UIADD3 UR14, UR13, -UR15, URZ ;  /* 0x8000000f0d0e7290 */ /* 0x000fe4000fffe03f */
[----:B------:R-:W-:Y:S02]  /*0550*/  USEL UR4, UR6, UR7, !UP0 ;  /* 0x0000000706047287 */ /* 0x000fe4000c000000 */
[----:B------:R-:W-:-:S02]  /*0560*/  USHF.R.U32.HI UR14, URZ, UR17, UR14 ;  /* 0x000000113f0e7299 */ /* 0x000fc4000801160e */
[----:B------:R-:W-:Y:S02]  /*0570*/  ULOP3.LUT UR4, UR4, 0xff, URZ, 0xc0, !UPT ;  /* 0x000000ff04047892 */ /* 0x000fe4000f8ec03f */
[----:B------:R-:W-:-:S04]  /*0580*/  UIADD3 UR14, UR15, UR14, URZ ;  /* 0x0000000e0f0e7290 */ /* 0x000fc8000fffe03f */
[----:B------:R-:W-:-:S04]  /*0590*/  USHF.R.U32.HI UR4, URZ, UR4, UR14 ;  /* 0x000000043f047299 */ /* 0x000fc8000801160e */
[----:B------:R-:W-:-:S04]  /*05a0*/  UIADD3 UR14, -UR4, URZ, URZ ;  /* 0x0000003f040e7290 */ /* 0x000fc8000fffe13f */
[----:B------:R-:W-:-:S03]  /*05b0*/  UIMAD UR16, UR16, UR14, UR13 ;  /* 0x0000000e101072a4 */ /* 0x000fc6000f8e020d */
[----:B------:R-:W-:Y:S01]  /*05c0*/  ULDC UR14, c[0x0][0x4a0] ;  /* 0x00012800000e7ab9 */ /* 0x000fe20000000800 */
[----:B------:R-:W-:-:S04]  /*05d0*/  UIMAD UR16, UR11, UR20, UR16 ;  /* 0x000000140b1072a4 */ /* 0x000fc8000f8e0210 */
[----:B------:R-:W-:-:S04]  /*05e0*/  UIMAD.WIDE.U32 UR14, UR16, UR14, URZ ;  /* 0x0000000e100e72a5 */ /* 0x000fc8000f8e003f */
[----:B------:R-:W-:-:S04]  /*05f0*/  UIADD3 UR11, UR16, -UR15, URZ ;  /* 0x8000000f100b7290 */ /* 0x000fc8000fffe03f */
[----:B------:R-:W-:-:S04]  /*0600*/  USHF.R.U32.HI UR11, URZ, UR5, UR11 ;  /* 0x000000053f0b7299 */ /* 0x000fc8000801160b */
[----:B------:R-:W-:-:S04]  /*0610*/  UIADD3 UR11, UR15, UR11, URZ ;  /* 0x0000000b0f0b7290 */ /* 0x000fc8000fffe03f */
[----:B------:R-:W-:-:S04]  /*0620*/  USHF.R.U32.HI UR29, URZ, UR12, UR11 ;  /* 0x0000000c3f1d7299 */ /* 0x000fc8000801160b */
[----:B------:R-:W-:-:S04]  /*0630*/  UIADD3 UR28, -UR29, URZ, URZ ;  /* 0x0000003f1d1c7290 */ /* 0x000fc8000fffe13f */
[----:B------:R-:W-:Y:S01]  /*0640*/  UIMAD UR28, UR28, UR21, UR16 ;  /* 0x000000151c1c72a4 */ /* 0x000fe2000f8e0210 */
[----:B------:R-:W-:Y:S11]  /*0650*/  @P0 BRA `(.L_x_2) ;  /* 0x0000000c00780947 */ /* 0x000ff60003800000 */
[----:B------:R-:W1:Y:S01]  /*0660*/  S2UR UR5, SR_CgaCtaId ;  /* 0x00000000000579c3 */ /* 0x000e620000008800 */
[----:B------:R-:W-:Y:S01]  /*0670*/  UMOV UR41, 0x400 ;  /* 0x0000040000297882 */ /* 0x000fe20000000000 */
[----:B------:R-:W-:Y:S01]  /*0680*/  IMAD.MOV.U32 R0, RZ, RZ, -0x80000000 ;  /* 0x80000000ff007424 */ /* 0x000fe200078e00ff */
[----:B------:R-:W-:Y:S01]  /*0690*/  ULDC UR23, c[0x0][0x48c] ;  /* 0x0001230000177ab9 */ /* 0x000fe20000000800 */
[----:B------:R-:W-:Y:S01]  /*06a0*/  ULDC UR17, c[0x0][0x21c] ;  /* 0x0000870000117ab9 */ /* 0x000fe20000000800 */
[----:B------:R-:W-:Y:S01]  /*06b0*/  ULDC UR13, c[0x0][0x210] ;  /* 0x00008400000d7ab9 */ /* 0x000fe20000000800 */
[----:B------:R-:W-:Y:S02]  /*06c0*/  UIADD3 UR16, UR17, -0x1, URZ ;  /* 0xffffffff11107890 */ /* 0x000fe4000fffe03f */
[----:B------:R-:W-:Y:S02]  /*06d0*/  UIADD3 UR13, UR17, -UR13, URZ ;  /* 0x8000000d110d7290 */ /* 0x000fe4000fffe03f */
[----:B------:R-:W-:-:S02]  /*06e0*/  UIADD3 UR15, -UR17, URZ, URZ ;  /* 0x0000003f110f7290 */ /* 0x000fc4000fffe13f */
[----:B------:R-:W-:Y:S02]  /*06f0*/  USHF.R.S32.HI UR18, URZ, 0x1f, UR16 ;  /* 0x0000001f3f127899 */ /* 0x000fe40008011410 */
[----:B------:R-:W-:Y:S02]  /*0700*/  USHF.R.S32.HI UR15, URZ, 0x1f, UR15 ;  /* 0x0000001f3f0f7899 */ /* 0x000fe4000801140f */
[----:B------:R-:W-:Y:S02]  /*0710*/  ULEA.HI UR18, UR18, UR16, URZ, 0x7 ;  /* 0x0000001012127291 */ /* 0x000fe4000f8f383f */
[----:B------:R-:W-:Y:S02]  /*0720*/  UISETP.GT.AND UP4, UPT, UR17, URZ, UPT ;  /* 0x0000003f1100728c */ /* 0x000fe4000bf84270 */
[----:B------:R-:W-:Y:S01]  /*0730*/  ULEA.HI UR17, UR15, -UR17, URZ, 0x7 ;  /* 0x800000110f117291 */ /* 0x000fe2000f8f383f */
[----:B------:R-:W-:Y:S01]  /*0740*/  UMOV UR20, 0x0 ;  /* 0x0000000000147882 */ /* 0x000fe20000000000 */
[----:B------:R-:W-:Y:S01]  /*0750*/  UMOV UR21, 0x1 ;  /* 0x0000000100157882 */ /* 0x000fe20000000000 */
[----:B-1----:R-:W-:-:S02]  /*0760*/  ULEA UR41, UR5, UR41, 0x18 ;  /* 0x0000002905297291 */ /* 0x002fc4000f8ec03f */
[----:B------:R-:W-:Y:S02]  /*0770*/  UIADD3 UR5, -UR4, UR23, URZ ;  /* 0x0000001704057290 */ /* 0x000fe4000fffe13f */
[----:B------:R-:W-:Y:S02]  /*0780*/  USHF.R.S32.HI UR17, URZ, 0x7, UR17 ;  /* 0x000000073f117899 */ /* 0x000fe40008011411 */
[----:B------:R-:W-:Y:S01]  /*0790*/  ULEA UR5, UR5, UR13, 0x7 ;  /* 0x0000000d05057291 */ /* 0x000fe2000f8e383f */
[----:B------:R-:W-:Y:S02]  /*07a0*/  ULDC.64 UR10, c[0x0][0x198] ;  /* 0x00006600000a7ab9 */ /* 0x000fe40000000a00 */
[----:B------:R-:W1:Y:S01]  /*07b0*/  SYNCS.PHASECHK.TRANS64.TRYWAIT P0, [UR41+0x18], R0 ;  /* 0x00001800ff0075a7 */ /* 0x000e620008000169 */
[----:B------:R-:W-:Y:S02]  /*07c0*/  UIADD3 UR19, -UR5, URZ, URZ ;  /* 0x0000003f05137290 */ /* 0x000fe4000fffe13f */
[----:B------:R-:W-:-:S02]  /*07d0*/  UIADD3 UR13, UR5, -0x1, URZ ;  /* 0xffffffff050d7890 */ /* 0x000fc4000fffe03f */
[----:B------:R-:W-:Y:S02]  /*07e0*/  USHF.R.S32.HI UR16, URZ, 0x1f, UR19 ;  /* 0x0000001f3f107899 */ /* 0x000fe40008011413 */
[----:B------:R-:W-:Y:S02]  /*07f0*/  USHF.R.S32.HI UR15, URZ, 0x1f, UR13 ;  /* 0x0000001f3f0f7899 */ /* 0x000fe4000801140d */
[----:B------:R-:W-:Y:S02]  /*0800*/  ULEA.HI UR16, UR16, -UR5, URZ, 0x7 ;  /* 0x8000000510107291 */ /* 0x000fe4000f8f383f */
[----:B------:R-:W-:Y:S02]  /*0810*/  ULEA.HI UR15, UR15, UR13, URZ, 0x7 ;  /* 0x0000000d0f0f7291 */ /* 0x000fe4000f8f383f */
[----:B------:R-:W-:Y:S01]  /*0820*/  USHF.R.S32.HI UR16, URZ, 0x7, UR16 ;  /* 0x000000073f107899 */ /* 0x000fe20008011410 */
[----:B------:R-:W-:Y:S01]  /*0830*/  ULDC.64 UR8, c[0x0][0x198] ;  /* 0x0000660000087ab9 */ /* 0x000fe20000000a00 */
[----:B------:R-:W-:Y:S01]  /*0840*/  ULDC.64 UR6, c[0x0][0x198] ;  /* 0x0000660000067ab9 */ /* 0x000fe20000000a00 */
[----:B------:R-:W-:Y:S01]  /*0850*/  @UP4 UIMAD.WIDE UR24, UR18, 0x2000000, UR20 ;  /* 0x02000000121848a5 */ /* 0x000fe2000f8e0214 */
[----:B------:R-:W-:Y:S01]  /*0860*/  UMOV UR26, URZ ;  /* 0x0000003f001a7c82 */ /* 0x000fe20008000000 */
[----:B------:R-:W-:-:S02]  /*0870*/  UIADD3 UR30, UP2, UR10, 0xf0, URZ ;  /* 0x000000f00a1e7890 */ /* 0x000fc4000ff5e03f */
[----:B------:R-:W-:Y:S02]  /*0880*/  UIADD3 UR12, UP1, UR8, 0xf0, URZ ;  /* 0x000000f0080c7890 */ /* 0x000fe4000ff3e03f */
[----:B------:R-:W-:Y:S02]  /*0890*/  UIADD3 UR14, UP0, UR6, 0xf0, URZ ;  /* 0x000000f0060e7890 */ /* 0x000fe4000ff1e03f */
[----:B------:R-:W-:Y:S02]  /*08a0*/  UIADD3 UR17, -UR17, URZ, URZ ;  /* 0x0000003f11117290 */ /* 0x000fe4000fffe13f */
[----:B------:R-:W-:Y:S02]  /*08b0*/  ULEA.HI.SX32 UR15, UR15, 0x1, 0x19 ;  /* 0x000000010f0f7891 */ /* 0x000fe4000f8fca3f */
[----:B------:R-:W-:Y:S02]  /*08c0*/  UIADD3 UR16, -UR16, URZ, URZ ;  /* 0x0000003f10107290 */ /* 0x000fe4000fffe13f */
[----:B------:R-:W-:Y:S01]  /*08d0*/  UISETP.GT.AND UP3, UPT, UR5, URZ, UPT ;  /* 0x0000003f0500728c */ /* 0x000fe2000bf64270 */
[----:B------:R-:W-:Y:S01]  /*08e0*/  UMOV UR18, 0x40 ;  /* 0x0000004000127882 */ /* 0x000fe20000000000 */
[----:B------:R-:W-:Y:S01]  /*08f0*/  UMOV UR20, UR28 ;  /* 0x0000001c00147c82 */ /* 0x000fe20008000000 */
[----:B------:R-:W-:Y:S01]  /*0900*/  UMOV UR21, UR29 ;  /* 0x0000001d00157c82 */ /* 0x000fe20008000000 */
[----:B-1----:R-:W-:Y:S07]  /*0910*/  @!P0 BRA `(.L_x_3) ;  /* 0x000000b000788947 */ /* 0x002fee0003800000 */
.L_x_28:
[----:B------:R-:W-:Y:S01]  /*0920*/  @!UP3 UMOV UR15, UR16 ;  /* 0x00000010000fbc82 */ /* 0x000fe20008000000 */
[----:B------:R-:W-:Y:S01]  /*0930*/  @UP4 UMOV UR17, UR25 ;  /* 0x0000001900114c82 */ /* 0x000fe20008000000 */
[----:B------:R-:W-:Y:S01]  /*0940*/  ELECT P0, URZ, PT ;  /* 0x00000000003f782f */ /* 0x000fe20003800000 */
[----:B------:R-:W-:Y:S02]  /*0950*/  UISETP.LT.AND UP3, UPT, UR15, UR17, UPT ;  /* 0x000000110f00728c */ /* 0x000fe4000bf61270 */
[----:B------:R-:W-:Y:S02]  /*0960*/  UIADD3.X UR31, URZ, UR11, URZ, UP2, !UPT ;  /* 0x0000000b3f1f7290 */ /* 0x000fe400097fe43f */
[----:B------:R-:W-:Y:S02]  /*0970*/  USEL UR5, UR15, UR17, UP3 ;  /* 0x000000110f057287 */ /* 0x000fe40009800000 */
[----:B------:R-:W-:Y:S02]  /*0980*/  UIADD3 UR24, UR41, 0x18400, URZ ;  /* 0x0001840029187890 */ /* 0x000fe4000fffe03f */
[----:B------:R-:W-:-:S02]  /*0990*/  USHF.L.U32 UR22, UR5, 0x7, URZ ;  /* 0x0000000705167899 */ /* 0x000fc4000800063f */
[----:B------:R-:W-:Y:S02]  /*09a0*/  UIADD3 UR25, UR41, 0x10, URZ ;  /* 0x0000001029197890 */ /* 0x000fe4000fffe03f */
[----:B------:R-:W-:Y:S01]  /*09b0*/  @P0 IMAD.MOV.U32 R2, RZ, RZ, 0xc000 ;  /* 0x0000c000ff020424 */ /* 0x000fe200078e00ff */
[----:B------:R-:W-:Y:S02]  /*09c0*/  UIADD3 UR27, UR22, -0x80, URZ ;  /* 0xffffff80161b7890 */ /* 0x000fe4000fffe03f */
[----:B------:R-:W-:Y:S01]  /*09d0*/  UIADD3.X UR33, URZ, UR9, URZ, UP1, !UPT ;  /* 0x000000093f217290 */ /* 0x000fe20008ffe43f */
[----:B------:R2:W-:Y:S01]  /*09e0*/  @P0 SYNCS.ARRIVE.TRANS64 RZ, [UR41+0x10], R2 ;  /* 0x00001002ffff09a7 */ /* 0x0005e20008000029 */
[----:B------:R-:W-:Y:S02]  /*09f0*/  UIADD3 UR16, UR41, 0x1c400, URZ ;  /* 0x0001c40029107890 */ /* 0x000fe4000fffe03f */
[----:B------:R-:W-:Y:S02]  /*0a00*/  UIADD3 UR17, UR41, 0x10, URZ ;  /* 0x0000001029117890 */ /* 0x000fe4000fffe03f */
[----:B------:R-:W-:Y:S01]  /*0a10*/  UIADD3.X UR35, URZ, UR7, URZ, UP0, !UPT ;  /* 0x000000073f237290 */ /* 0x000fe200087fe43f */
[----:B------:R-:W-:Y:S01]  /*0a20*/  UTMALDG.4D [UR24], [UR30], desc[URZ] ;  /* 0x00003f181e0075b4 */ /* 0x000fe20008019000 */
[----:B------:R-:W-:-:S02]  /*0a30*/  UIADD3 UR8, UR41, 0x20400, URZ ;  /* 0x0002040029087890 */ /* 0x000fc4000fffe03f */
[----:B------:R-:W-:Y:S01]  /*0a40*/  UIADD3 UR9, UR41, 0x10, URZ ;  /* 0x0000001029097890 */ /* 0x000fe2000fffe03f */
[----:B------:R-:W-:Y:S01]  /*0a50*/  UMOV UR32, UR12 ;  /* 0x0000000c00207c82 */ /* 0x000fe20008000000 */
[----:B------:R-:W-:Y:S01]  /*0a60*/  UMOV UR19, UR27 ;  /* 0x0000001b00137c82 */ /* 0x000fe20008000000 */
[----:B------:R-:W-:Y:S01]  /*0a70*/  UMOV UR10, 0x80 ;  /* 0x00000080000a7882 */ /* 0x000fe20000000000 */
[----:B------:R-:W-:Y:S01]  /*0a80*/  UMOV UR12, UR28 ;  /* 0x0000001c000c7c82 */ /* 0x000fe20008000000 */
[----:B------:R-:W-:Y:S01]  /*0a90*/  UMOV UR13, UR29 ;  /* 0x0000001d000d7c82 */ /* 0x000fe20008000000 */
[----:B------:R-:W-:Y:S01]  /*0aa0*/  UMOV UR11, UR27 ;  /* 0x0000001b000b7c82 */ /* 0x000fe20008000000 */
[----:B------:R-:W-:Y:S01]  /*0ab0*/  UMOV UR34, UR14 ;  /* 0x0000000e00227c82 */ /* 0x000fe20008000000 */
[----:B------:R3:W-:Y:S01]  /*0ac0*/  UTMALDG.4D [UR16], [UR32], desc[URZ] ;  /* 0x00003f10200075b4 */ /* 0x0007e20008019000 */
[----:B------:R-:W-:Y:S01]  /*0ad0*/  ULOP3.LUT UR4, URZ, UR4, URZ, 0x33, !UPT ;  /* 0x000000043f047292 */ /* 0x000fe2000f8e333f */
[----:B------:R-:W-:Y:S01]  /*0ae0*/  ULDC.64 UR6, c[0x0][0x198] ;  /* 0x0000660000067ab9 */ /* 0x000fe20000000a00 */
[----:B------:R-:W-:Y:S01]  /*0af0*/  ULDC.64 UR14, c[0x0][0x198] ;  /* 0x00006600000e7ab9 */ /* 0x000fe20000000a00 */
[----:B------:R-:W-:Y:S01]  /*0b00*/  UMOV UR42, URZ ;  /* 0x0000003f002a7c82 */ /* 0x000fe20008000000 */
[----:B------:R-:W-:Y:S01]  /*0b10*/  UMOV UR44, UR28 ;  /* 0x0000001c002c7c82 */ /* 0x000fe20008000000 */
[----:B------:R-:W-:Y:S01]  /*0b20*/  UMOV UR45, UR29 ;  /* 0x0000001d002d7c82 */ /* 0x000fe20008000000 */
[----:B------:R2:W-:Y:S01]  /*0b30*/  UTMALDG.4D [UR8], [UR34], desc[URZ] ;  /* 0x00003f08220075b4 */ /* 0x0005e20008019000 */
[----:B------:R-:W4:Y:S01]  /*0b40*/  SYNCS.PHASECHK.TRANS64.TRYWAIT P0, [UR41+0x8], R0 ;  /* 0x00000800ff0075a7 */ /* 0x000f220008000169 */
[----:B---3--:R-:W-:Y:S01]  /*0b50*/  ULDC.64 UR16, c[0x0][0x198] ;  /* 0x0000660000107ab9 */ /* 0x008fe20000000a00 */
[----:B------:R-:W-:Y:S01]  /*0b60*/  UMOV UR18, 0x40 ;  /* 0x0000004000127882 */ /* 0x000fe20000000000 */
[----:B--2-4-:R-:W-:Y:S05]  /*0b70*/  @!P0 BRA `(.L_x_4) ;  /* 0x000000b000008947 */ /* 0x014fea0003800000 */
.L_x_29:
[----:B------:R-:W-:Y:S01]  /*0b80*/  ELECT P0, URZ, PT ;  /* 0x00000000003f782f */ /* 0x000fe20003800000 */
[----:B------:R-:W-:Y:S02]  /*0b90*/  UIADD3 UR6, UP0, UR6, 0x70, URZ ;  /* 0x0000007006067890 */ /* 0x000fe4000ff1e03f */
[----:B------:R-:W-:Y:S02]  /*0ba0*/  UIADD3 UR4, UR4, UR23, URZ ;  /* 0x0000001704047290 */ /* 0x000fe4000fffe03f */
[----:B------:R-:W-:Y:S02]  /*0bb0*/  UIADD3.X UR7, URZ, UR7, URZ, UP0, !UPT ;  /* 0x000000073f077290 */ /* 0x000fe400087fe43f */
[----:B------:R-:W-:Y:S02]  /*0bc0*/  UISETP.GE.AND UP0, UPT, UR5, 0x2, UPT ;  /* 0x000000020500788c */ /* 0x000fe4000bf06270 */
[----:B------:R-:W-:Y:S02]  /*0bd0*/  UIADD3 UR14, UP1, UR14, 0x70, URZ ;  /* 0x000000700e0e7890 */ /* 0x000fe4000ff3e03f */
[----:B------:R-:W-:-:S02]  /*0be0*/  UIADD3 UR24, UP2, UR16, 0x70, URZ ;  /* 0x0000007010187890 */ /* 0x000fc4000ff5e03f */
[----:B------:R-:W-:Y:S01]  /*0bf0*/  @P0 IMAD.MOV.U32 R0, RZ, RZ, 0xc000 ;  /* 0x0000c000ff000424 */ /* 0x000fe200078e00ff */
[----:B------:R-:W-:Y:S02]  /*0c00*/  USHF.L.U32 UR43, UR4, 0x7, URZ ;  /* 0x00000007042b7899 */ /* 0x000fe4000800063f */
[----:B------:R-:W-:Y:S02]  /*0c10*/  UIADD3 UR40, UR41, 0xc400, URZ ;  /* 0x0000c40029287890 */ /* 0x000fe4000fffe03f */
[----:B------:R2:W-:Y:S01]  /*0c20*/  @P0 SYNCS.ARRIVE.TRANS64 RZ, [UR41], R0 ;  /* 0x00000000ffff09a7 */ /* 0x0005e20008000029 */
[----:B------:R-:W-:Y:S01]  /*0c30*/  PLOP3.LUT P0, PT, PT, PT, UP0, 0x80, 0x0 ;  /* 0x000000000000781c */ /* 0x000fe20003f0f008 */
[----:B------:R-:W-:Y:S02]  /*0c40*/  UIADD3.X UR15, URZ, UR15, URZ, UP1, !UPT ;  /* 0x0000000f3f0f7290 */ /* 0x000fe40008ffe43f */
[----:B------:R-:W-:Y:S02]  /*0c50*/  UIADD3 UR16, UR41, 0x10400, URZ ;  /* 0x0001040029107890 */ /* 0x000fe4000fffe03f */
[----:B------:R-:W-:-:S02]  /*0c60*/  UIADD3.X UR25, URZ, UR17, URZ, UP2, !UPT ;  /* 0x000000113f197290 */ /* 0x000fc400097fe43f */
[----:B------:R-:W-:Y:S02]  /*0c70*/  UIADD3 UR8, UR41, 0x14400, URZ ;  /* 0x0001440029087890 */ /* 0x000fe4000fffe03f */
[----:B------:R3:W-:Y:S01]  /*0c80*/  UTMALDG.4D [UR40], [UR6], desc[URZ] ;  /* 0x00003f28060075b4 */ /* 0x0007e20008019000 */
[----:B------:R-:W-:Y:S01]  /*0c90*/  UMOV UR20, UR28 ;  /* 0x0000001c00147c82 */ /* 0x000fe20008000000 */
[----:B------:R-:W-:Y:S01]  /*0ca0*/  UMOV UR21, UR29 ;  /* 0x0000001d00157c82 */ /* 0x000fe20008000000 */
        /* <DEDUP_REMOVED lines=8> */
[----:B--2---:R-:W-:Y:S01]  /*0d30*/  IMAD.MOV.U32 R0, RZ, RZ, 0x1 ;  /* 0x00000001ff007424 */ /* 0x004fe200078e00ff */
[----:B------:R3:W-:Y:S02]  /*0d40*/  UTMALDG.4D [UR8], [UR24], desc[URZ] ;  /* 0x00003f08180075b4 */ /* 0x0007e40008019000 */
[----:B---3--:R-:W-:Y:S05]  /*0d50*/  @!P0 BRA `(.L_x_5) ;  /* 0x0000000400288947 */ /* 0x008fea0003800000 */
[----:B------:R-:W-:Y:S01]  /*0d60*/  UIADD3 UR5, -UR5, URZ, URZ ;  /* 0x0000003f05057290 */ /* 0x000fe2000fffe13f */
[----:B-1----:R-:W-:Y:S01]  /*0d70*/  MOV R5, 0x1 ;  /* 0x0000000100057802 */ /* 0x002fe20000000f00 */
[----:B------:R-:W-:-:S03]  /*0d80*/  UIADD3 UR27, UR22, -0x100, URZ ;  /* 0xffffff00161b7890 */ /* 0x000fc6000fffe03f */
[----:B------:R-:W-:Y:S01]  /*0d90*/  ULDC.64 UR22, c[0x0][0x198] ;  /* 0x0000660000167ab9 */ /* 0x000fe20000000a00 */
[----:B------:R-:W-:-:S08]  /*0da0*/  IMAD.U32 R4, RZ, RZ, UR5 ;  /* 0x00000005ff047e24 */ /* 0x000fd0000f8e00ff */
.L_x_8:
[----:B------:R-:W-:Y:S01]  /*0db0*/  LOP3.LUT R0, R5, 0x1, RZ, 0x3c, !PT ;  /* 0x0000000105007812 */ /* 0x000fe200078e3cff */
[----:B------:R-:W-:Y:S02]  /*0dc0*/  UIADD3 UR6, UP0, UR22, 0xf0, URZ ;  /* 0x000000f016067890 */ /* 0x000fe4000ff1e03f */
[----:B------:R-:W-:Y:S02]  /*0dd0*/  UIADD3 UR14, UP1, UR22, 0xf0, URZ ;  /* 0x000000f0160e7890 */ /* 0x000fe4000ff3e03f */
[----:B------:R-:W-:-:S04]  /*0de0*/  IMAD.U32 R2, R0, -0x80000000, RZ ;  /* 0x8000000000027824 */ /* 0x000fc800078e00ff */
[----:B------:R-:W1:Y:S02]  /*0df0*/  SYNCS.PHASECHK.TRANS64.TRYWAIT P0, [UR41+0x18], R2 ;  /* 0x00001802ff0075a7 */ /* 0x000e640008000169 */
[----:B-1----:R-:W-:Y:S05]  /*0e00*/  @!P0 BRA `(.L_x_6) ;  /* 0x000000ac007c8947 */ /* 0x002fea0003800000 */
.L_x_31:
[----:B------:R-:W-:Y:S01]  /*0e10*/  ELECT P0, URZ, PT ;  /* 0x00000000003f782f */ /* 0x000fe20003800000 */
[----:B------:R-:W-:Y:S01]  /*0e20*/  VIADD R4, R4, 0x1 ;  /* 0x0000000104047836 */ /* 0x000fe20000000000 */
[----:B------:R-:W-:Y:S02]  /*0e30*/  UIADD3 UR4, UP2, UR22, 0xf0, URZ ;  /* 0x000000f016047890 */ /* 0x000fe4000ff5e03f */
[----:B------:R-:W-:Y:S02]  /*0e40*/  UIADD3 UR24, UR41, 0x18400, URZ ;  /* 0x0001840029187890 */ /* 0x000fe4000fffe03f */
[----:B------:R-:W-:Y:S01]  /*0e50*/  UIADD3 UR25, UR41, 0x10, URZ ;  /* 0x0000001029197890 */ /* 0x000fe2000fffe03f */
[----:B------:R-:W-:Y:S01]  /*0e60*/  ISETP.NE.AND P1, PT, R4, -0x1, PT ;  /* 0xffffffff0400780c */ /* 0x000fe20003f25270 */
[----:B------:R-:W-:Y:S02]  /*0e70*/  UIADD3.X UR7, URZ, UR23, URZ, UP0, !UPT ;  /* 0x000000173f077290 */ /* 0x000fe400087fe43f */
[----:B------:R-:W-:-:S02]  /*0e80*/  UIADD3 UR16, UR41, 0x1c400, URZ ;  /* 0x0001c40029107890 */ /* 0x000fc4000fffe03f */
[----:B------:R-:W-:Y:S01]  /*0e90*/  UIADD3 UR17, UR41, 0x10, URZ ;  /* 0x0000001029117890 */ /* 0x000fe2000fffe03f */
[----:B------:R-:W-:Y:S01]  /*0ea0*/  @P0 IMAD.MOV.U32 R2, RZ, RZ, 0xc000 ;  /* 0x0000c000ff020424 */ /* 0x000fe200078e00ff */
[----:B------:R-:W-:Y:S02]  /*0eb0*/  UIADD3.X UR15, URZ, UR23, URZ, UP1, !UPT ;  /* 0x000000173f0f7290 */ /* 0x000fe40008ffe43f */
[----:B------:R-:W-:Y:S02]  /*0ec0*/  UIADD3 UR8, UR41, 0x20400, URZ ;  /* 0x0002040029087890 */ /* 0x000fe4000fffe03f */
[----:B------:R2:W-:Y:S01]  /*0ed0*/  @P0 SYNCS.ARRIVE.TRANS64 RZ, [UR41+0x10], R2 ;  /* 0x00001002ffff09a7 */ /* 0x0005e20008000029 */
[----:B------:R-:W-:Y:S02]  /*0ee0*/  UIADD3 UR9, UR41, 0x10, URZ ;  /* 0x0000001029097890 */ /* 0x000fe4000fffe03f */
[----:B------:R-:W-:Y:S01]  /*0ef0*/  UIADD3.X UR5, URZ, UR23, URZ, UP2, !UPT ;  /* 0x000000173f057290 */ /* 0x000fe200097fe43f */
[----:B------:R-:W-:Y:S01]  /*0f00*/  UMOV UR26, URZ ;  /* 0x0000003f001a7c82 */ /* 0x000fe20008000000 */
[----:B------:R-:W-:Y:S01]  /*0f10*/  UMOV UR18, 0x40 ;  /* 0x0000004000127882 */ /* 0x000fe20000000000 */
[----:B------:R-:W-:Y:S01]  /*0f20*/  UMOV UR19, UR27 ;  /* 0x0000001b00137c82 */ /* 0x000fe20008000000 */
[----:B------:R-:W-:Y:S01]  /*0f30*/  UMOV UR20, UR28 ;  /* 0x0000001c00147c82 */ /* 0x000fe20008000000 */
[----:B------:R-:W-:Y:S01]  /*0f40*/  UMOV UR21, UR29 ;  /* 0x0000001d00157c82 */ /* 0x000fe20008000000 */
[----:B--2---:R-:W-:Y:S01]  /*0f50*/  IMAD.U32 R2, R5, -0x80000000, RZ ;  /* 0x8000000005027824 */ /* 0x004fe200078e00ff */
[----:B------:R2:W-:Y:S01]  /*0f60*/  UTMALDG.4D [UR24], [UR6], desc[URZ] ;  /* 0x00003f18060075b4 */ /* 0x0005e20008019000 */
[----:B------:R-:W-:Y:S01]  /*0f70*/  UMOV UR10, 0x80 ;  /* 0x00000080000a7882 */ /* 0x000fe20000000000 */
[----:B------:R-:W-:Y:S01]  /*0f80*/  UMOV UR11, UR27 ;  /* 0x0000001b000b7c82 */ /* 0x000fe20008000000 */
[----:B------:R-:W-:Y:S01]  /*0f90*/  UMOV UR12, UR28 ;  /* 0x0000001c000c7c82 */ /* 0x000fe20008000000 */
[----:B------:R-:W-:Y:S01]  /*0fa0*/  UMOV UR13, UR29 ;  /* 0x0000001d000d7c82 */ /* 0x000fe20008000000 */
[----:B------:R-:W-:Y:S01]  /*0fb0*/  UIADD3 UR35, UR27, 0x80, URZ ;  /* 0x000000801b237890 */ /* 0x000fe2000fffe03f */
[----:B------:R2:W-:Y:S01]  /*0fc0*/  UTMALDG.4D [UR16], [UR14], desc[URZ] ;  /* 0x00003f100e0075b4 */ /* 0x0005e20008019000 */
[----:B------:R2:W-:Y:S01]  /*0fd0*/  UTMALDG.4D [UR8], [UR4], desc[URZ] ;  /* 0x00003f08040075b4 */ /* 0x0005e20008019000 */
[----:B------:R-:W3:Y:S02]  /*0fe0*/  SYNCS.PHASECHK.TRANS64.TRYWAIT P0, [UR41+0x28], R2 ;  /* 0x00002802ff0075a7 */ /* 0x000ee40008000169 */
[----:B--23--:R-:W-:Y:S07]  /*0ff0*/  @!P0 BRA `(.L_x_7) ;  /* 0x000000ac00208947 */ /* 0x00cfee0003800000 */
.L_x_33:
[----:B------:R-:W-:Y:S01]  /*1000*/  ELECT P0, URZ, PT ;  /* 0x00000000003f782f */ /* 0x000fe20003800000 */
[----:B-1----:R-:W-:Y:S01]  /*1010*/  IMAD.MOV.U32 R5, RZ, RZ, R0 ;  /* 0x000000ffff057224 */ /* 0x002fe200078e0000 */
[----:B------:R-:W-:Y:S02]  /*1020*/  UIADD3 UR4, UP0, UR22, 0x170, URZ ;  /* 0x0000017016047890 */ /* 0x000fe4000ff1e03f */
[----:B------:R-:W-:Y:S02]  /*1030*/  UIADD3 UR6, UP1, UR22, 0x170, URZ ;  /* 0x0000017016067890 */ /* 0x000fe4000ff3e03f */
[----:B------:R-:W-:Y:S02]  /*1040*/  UIADD3 UR14, UP2, UR22, 0x170, URZ ;  /* 0x00000170160e7890 */ /* 0x000fe4000ff5e03f */
[----:B------:R-:W-:Y:S02]  /*1050*/  UIADD3 UR32, UR41, 0x400, URZ ;  /* 0x0000040029207890 */ /* 0x000fe4000fffe03f */
[----:B------:R-:W-:-:S02]  /*1060*/  UIADD3 UR33, UR41, 0x20, URZ ;  /* 0x0000002029217890 */ /* 0x000fc4000fffe03f */
[----:B------:R-:W-:Y:S01]  /*1070*/  UIADD3.X UR5, URZ, UR23, URZ, UP0, !UPT ;  /* 0x000000173f057290 */ /* 0x000fe200087fe43f */
[----:B------:R-:W-:Y:S01]  /*1080*/  @P0 MOV R2, 0xc000 ;  /* 0x0000c00000020802 */ /* 0x000fe20000000f00 */
[----:B------:R-:W-:Y:S02]  /*1090*/  UIADD3 UR16, UR41, 0x4400, URZ ;  /* 0x0000440029107890 */ /* 0x000fe4000fffe03f */
[----:B------:R-:W-:Y:S02]  /*10a0*/  UIADD3 UR17, UR41, 0x20, URZ ;  /* 0x0000002029117890 */ /* 0x000fe4000fffe03f */
[----:B------:R2:W-:Y:S01]  /*10b0*/  @P0 SYNCS.ARRIVE.TRANS64 RZ, [UR41+0x20], R2 ;  /* 0x00002002ffff09a7 */ /* 0x0005e20008000029 */
[----:B------:R-:W-:Y:S02]  /*10c0*/  UIADD3.X UR7, URZ, UR23, URZ, UP1, !UPT ;  /* 0x000000173f077290 */ /* 0x000fe40008ffe43f */
[----:B------:R-:W-:Y:S02]  /*10d0*/  UIADD3 UR8, UR41, 0x8400, URZ ;  /* 0x0000840029087890 */ /* 0x000fe4000fffe03f */
[----:B------:R-:W-:-:S02]  /*10e0*/  UIADD3 UR9, UR41, 0x20, URZ ;  /* 0x0000002029097890 */ /* 0x000fc4000fffe03f */
[----:B------:R-:W-:Y:S01]  /*10f0*/  UIADD3.X UR15, URZ, UR23, URZ, UP2, !UPT ;  /* 0x000000173f0f7290 */ /* 0x000fe200097fe43f */
[----:B------:R-:W-:Y:S01]  /*1100*/  UMOV UR34, URZ ;  /* 0x0000003f00227c82 */ /* 0x000fe20008000000 */
[----:B------:R-:W-:Y:S01]  /*1110*/  UMOV UR36, UR28 ;  /* 0x0000001c00247c82 */ /* 0x000fe20008000000 */
[----:B------:R-:W-:Y:S01]  /*1120*/  UMOV UR37, UR29 ;  /* 0x0000001d00257c82 */ /* 0x000fe20008000000 */
[----:B------:R-:W-:Y:S01]  /*1130*/  UMOV UR18, 0x40 ;  /* 0x0000004000127882 */ /* 0x000fe20000000000 */
[----:B------:R-:W-:Y:S01]  /*1140*/  UMOV UR19, UR35 ;  /* 0x0000002300137c82 */ /* 0x000fe20008000000 */
[----:B------:R-:W-:Y:S01]  /*1150*/  UMOV UR20, UR28 ;  /* 0x0000001c00147c82 */ /* 0x000fe20008000000 */
[----:B------:R-:W-:Y:S01]  /*1160*/  UMOV UR21, UR29 ;  /* 0x0000001d00157c82 */ /* 0x000fe20008000000 */
[----:B------:R2:W-:Y:S01]  /*1170*/  UTMALDG.4D [UR32], [UR4], desc[URZ] ;  /* 0x00003f20040075b4 */ /* 0x0005e20008019000 */
[----:B------:R-:W-:Y:S01]  /*1180*/  UMOV UR10, 0x80 ;  /* 0x00000080000a7882 */ /* 0x000fe20000000000 */
[----:B------:R-:W-:Y:S01]  /*1190*/  UMOV UR12, UR28 ;  /* 0x0000001c000c7c82 */ /* 0x000fe20008000000 */
[----:B------:R-:W-:Y:S01]  /*11a0*/  UMOV UR13, UR29 ;  /* 0x0000001d000d7c82 */ /* 0x000fe20008000000 */
[----:B------:R-:W-:Y:S01]  /*11b0*/  UMOV UR11, UR35 ;  /* 0x00000023000b7c82 */ /* 0x000fe20008000000 */
[----:B------:R-:W-:Y:S01]  /*11c0*/  UIADD3 UR27, UR27, -0x80, URZ ;  /* 0xffffff801b1b7890 */ /* 0x000fe2000fffe03f */
[----:B------:R2:W-:Y:S01]  /*11d0*/  UTMALDG.4D [UR16], [UR6], desc[URZ] ;  /* 0x00003f10060075b4 */ /* 0x0005e20008019000 */
[----:B------:R2:W-:Y:S02]  /*11e0*/  UTMALDG.4D [UR8], [UR14], desc[URZ] ;  /* 0x00003f080e0075b4 */ /* 0x0005e40008019000 */
[----:B--2---:R-:W-:Y:S08]  /*11f0*/  @P1 BRA `(.L_x_8) ;  /* 0xfffffff800ec1947 */ /* 0x004ff0000383ffff */
.L_x_5:
[----:B------:R-:W-:Y:S01]  /*1200*/  IMAD.U32 R2, R0, -0x80000000, RZ ;  /* 0x8000000000027824 */ /* 0x000fe200078e00ff */
[----:B------:R-:W-:Y:S01]  /*1210*/  ULDC.64 UR4, c[0x0][0x198] ;  /* 0x0000660000047ab9 */ /* 0x000fe20000000a00 */
[----:B------:R-:W-:Y:S02]  /*1220*/  UIADD3 UR24, UR41, 0x400, URZ ;  /* 0x0000040029187890 */ /* 0x000fe4000fffe03f */
[----:B------:R-:W2:Y:S01]  /*1230*/  SYNCS.PHASECHK.TRANS64.TRYWAIT P0, [UR41+0x28], R2 ;  /* 0x00002802ff0075a7 */ /* 0x000ea20008000169 */
[----:B------:R-:W-:Y:S01]  /*1240*/  UIADD3 UR25, UR41, 0x20, URZ ;  /* 0x0000002029197890 */ /* 0x000fe2000fffe03f */
[----:B------:R-:W-:Y:S01]  /*1250*/  ULDC.64 UR10, c[0x0][0x198] ;  /* 0x00006600000a7ab9 */ /* 0x000fe20000000a00 */
[----:B------:R-:W-:Y:S01]  /*1260*/  ULDC.64 UR12, c[0x0][0x198] ;  /* 0x00006600000c7ab9 */ /* 0x000fe20000000a00 */
[----:B------:R-:W-:Y:S01]  /*1270*/  UMOV UR26, URZ ;  /* 0x0000003f001a7c82 */ /* 0x000fe20008000000 */
[----:B------:R-:W-:Y:S01]  /*1280*/  UMOV UR27, URZ ;  /* 0x0000003f001b7c82 */ /* 0x000fe20008000000 */
[----:B--2---:R-:W-:Y:S07]  /*1290*/  @!P0 BRA `(.L_x_9) ;  /* 0x000000a800948947 */ /* 0x004fee0003800000 */
.L_x_35:
[----:B------:R-:W-:Y:S01]  /*12a0*/  ELECT P0, URZ, PT ;  /* 0x00000000003f782f */ /* 0x000fe20003800000 */
[----:B------:R-:W-:Y:S02]  /*12b0*/  UIADD3 UR6, UP0, UR4, 0x170, URZ ;  /* 0x0000017004067890 */ /* 0x000fe4000ff1e03f */
[----:B------:R-:W-:Y:S02]  /*12c0*/  UIADD3 UR14, UP1, UR10, 0x170, URZ ;  /* 0x000001700a0e7890 */ /* 0x000fe4000ff3e03f */
[----:B------:R-:W-:Y:S02]  /*12d0*/  UIADD3.X UR7, URZ, UR5, URZ, UP0, !UPT ;  /* 0x000000053f077290 */ /* 0x000fe400087fe43f */
[----:B------:R-:W-:Y:S02]  /*12e0*/  UIADD3 UR4, UP0, UR12, 0x170, URZ ;  /* 0x000001700c047890 */ /* 0x000fe4000ff1e03f */
[----:B------:R-:W-:Y:S02]  /*12f0*/  UIADD3 UR16, UR41, 0x4400, URZ ;  /* 0x0000440029107890 */ /* 0x000fe4000fffe03f */
[----:B------:R-:W-:-:S02]  /*1300*/  UIADD3 UR17, UR41, 0x20, URZ ;  /* 0x0000002029117890 */ /* 0x000fc4000fffe03f */
[----:B------:R-:W-:Y:S01]  /*1310*/  @P0 IMAD.MOV.U32 R2, RZ, RZ, 0xc000 ;  /* 0x0000c000ff020424 */ /* 0x000fe200078e00ff */
[----:B------:R-:W-:Y:S02]  /*1320*/  UIADD3.X UR15, URZ, UR11, URZ, UP1, !UPT ;  /* 0x0000000b3f0f7290 */ /* 0x000fe40008ffe43f */
[----:B------:R-:W-:Y:S02]  /*1330*/  UIADD3 UR8, UR41, 0x8400, URZ ;  /* 0x0000840029087890 */ /* 0x000fe4000fffe03f */
[----:B------:R2:W-:Y:S01]  /*1340*/  @P0 SYNCS.ARRIVE.TRANS64 RZ, [UR41+0x20], R2 ;  /* 0x00002002ffff09a7 */ /* 0x0005e20008000029 */
[----:B------:R-:W-:Y:S01]  /*1350*/  UIADD3 UR9, UR41, 0x20, URZ ;  /* 0x0000002029097890 */ /* 0x000fe2000fffe03f */
[----:B------:R3:W-:Y:S01]  /*1360*/  UTMALDG.4D [UR24], [UR6], desc[URZ] ;  /* 0x00003f18060075b4 */ /* 0x0007e20008019000 */
[----:B------:R-:W-:Y:S01]  /*1370*/  UIADD3.X UR5, URZ, UR13, URZ, UP0, !UPT ;  /* 0x0000000d3f057290 */ /* 0x000fe200087fe43f */
[----:B------:R-:W-:Y:S01]  /*1380*/  UMOV UR18, 0x40 ;  /* 0x0000004000127882 */ /* 0x000fe20000000000 */
[----:B------:R-:W-:Y:S01]  /*1390*/  UMOV UR19, URZ ;  /* 0x0000003f00137c82 */ /* 0x000fe20008000000 */
[----:B------:R-:W-:Y:S01]  /*13a0*/  UMOV UR20, UR28 ;  /* 0x0000001c00147c82 */ /* 0x000fe20008000000 */
[----:B------:R-:W-:Y:S01]  /*13b0*/  UMOV UR21, UR29 ;  /* 0x0000001d00157c82 */ /* 0x000fe20008000000 */
[----:B------:R-:W-:Y:S01]  /*13c0*/  UMOV UR10, 0x80 ;  /* 0x00000080000a7882 */ /* 0x000fe20000000000 */
[----:B------:R-:W-:Y:S01]  /*13d0*/  UMOV UR11, URZ ;  /* 0x0000003f000b7c82 */ /* 0x000fe20008000000 */
[----:B------:R-:W-:Y:S01]  /*13e0*/  UMOV UR12, UR28 ;  /* 0x0000001c000c7c82 */ /* 0x000fe20008000000 */
[----:B------:R-:W-:Y:S01]  /*13f0*/  UMOV UR13, UR29 ;  /* 0x0000001d000d7c82 */ /* 0x000fe20008000000 */
[----:B------:R3:W-:Y:S01]  /*1400*/  UTMALDG.4D [UR16], [UR14], desc[URZ] ;  /* 0x00003f100e0075b4 */ /* 0x0007e20008019000 */
[----:B--2---:R-:W-:Y:S01]  /*1410*/  LOP3.LUT R2, R0, 0x1, RZ, 0x3c, !PT ;  /* 0x0000000100027812 */ /* 0x004fe200078e3cff */
[----:B------:R3:W-:Y:S02]  /*1420*/  UTMALDG.4D [UR8], [UR4], desc[URZ] ;  /* 0x00003f08040075b4 */ /* 0x0007e40008019000 */
[----:B---3--:R-:W-:-:S04]  /*1430*/  NOP ;  /* 0x0000000000007918 */ /* 0x008fc80000000000 */
.L_x_2:
[----:B-1----:R-:W1:Y:S01]  /*1440*/  S2R R3, SR_CgaCtaId ;  /* 0x0000000000037919 */ /* 0x002e620000008800 */
[----:B------:R-:W-:Y:S01]  /*1450*/  MOV R0, 0x400 ;  /* 0x0000040000007802 */ /* 0x000fe20000000f00 */
[----:B------:R-:W-:-:S03]  /*1460*/  IMAD.U32 R2, R2, -0x80000000, RZ ;  /* 0x8000000002027824 */ /* 0x000fc600078e00ff */
[----:B-1----:R-:W-:-:S04]  /*1470*/  LEA R5, R3, R0, 0x18 ;  /* 0x0000000003057211 */ /* 0x002fc800078ec0ff */
[----:B------:R-:W1:Y:S02]  /*1480*/  SYNCS.PHASECHK.TRANS64.TRYWAIT P0, [R5+URZ+0x28], R2 ;  /* 0x00002802050075a7 */ /* 0x000e64000800017f */
[----:B-1----:R-:W-:Y:S05]  /*1490*/  @!P0 BRA `(.L_x_10) ;  /* 0x000000a800308947 */ /* 0x002fea0003800000 */
.L_x_37:
[----:B------:R-:W-:-:S13]  /*14a0*/  ELECT P0, URZ, PT ;  /* 0x00000000003f782f */ /* 0x000fda0003800000 */
[----:B------:R-:W-:Y:S05]  /*14b0*/  @!P0 EXIT ;  /* 0x000000000000894d */ /* 0x000fea0003800000 */
[----:B------:R-:W-:-:S04]  /*14c0*/  IMAD.MOV.U32 R0, RZ, RZ, 0xc000 ;  /* 0x0000c000ff007424 */ /* 0x000fc800078e00ff */
[----:B------:R-:W-:Y:S01]  /*14d0*/  SYNCS.ARRIVE.TRANS64 RZ, [R5+URZ+0x20], R0 ;  /* 0x0000200005ff79a7 */ /* 0x000fe2000800003f */
[----:B------:R-:W-:Y:S05]  /*14e0*/  EXIT ;  /* 0x000000000000794d */ /* 0x000fea0003800000 */
.L_x_1:
[----:B------:R-:W-:-:S08]  /*14f0*/  NOP ;  /* 0x0000000000007918 */ /* 0x000fd00000000000 */
[----:B------:R-:W1:Y:S02]  /*1500*/  USETMAXREG.TRY_ALLOC.CTAPOOL UP0, 0xf0 ;  /* 0x000000f0000079c8 */ /* 0x000e640008000600 */
[----:B-1----:R-:W-:-:S13]  /*1510*/  PLOP3.LUT P0, PT, PT, PT, UP0, 0x80, 0x0 ;  /* 0x000000000000781c */ /* 0x002fda0003f0f008 */
[----:B------:R-:W-:Y:S05]  /*1520*/  @!P0 BRA `(.L_x_1) ;  /* 0xfffffffc00f08947 */ /* 0x000fea000383ffff */
[----:B------:R-:W-:Y:S01]  /*1530*/  IADD3 R2, R11, -0x80, RZ ;  /* 0xffffff800b027810 */ /* 0x000fe20007ffe0ff */
[----:B------:R-:W1:Y:S01]  /*1540*/  S2UR UR19, SR_CTAID.X ;  /* 0x00000000001379c3 */ /* 0x000e620000002500 */
[----:B------:R-:W-:Y:S01]  /*1550*/  ULDC UR14, c[0x0][0x4b8] ;  /* 0x00012e00000e7ab9 */ /* 0x000fe20000000800 */
[----:B------:R-:W-:Y:S01]  /*1560*/  ULDC UR13, c[0x0][0x4cc] ;  /* 0x00013300000d7ab9 */ /* 0x000fe20000000800 */
[----:B------:R-:W-:Y:S01]  /*1570*/  PRMT R3, R2, 0x9910, RZ ;  /* 0x0000991002037816 */ /* 0x000fe200000000ff */
[----:B------:R-:W-:Y:S01]  /*1580*/  ULDC UR11, c[0x0][0x4b4] ;  /* 0x00012d00000b7ab9 */ /* 0x000fe20000000800 */
[----:B------:R-:W-:Y:S01]  /*1590*/  ULDC.64 UR16, c[0x0][0x4a8] ;  /* 0x00012a0000107ab9 */ /* 0x000fe20000000a00 */
[----:B------:R-:W-:Y:S01]  /*15a0*/  UMOV UR55, 0x40000040 ;  /* 0x4000004000377882 */ /* 0x000fe20000000000 */
[----:B------:R-:W-:Y:S01]  /*15b0*/  SHF.R.S32.HI R3, RZ, 0xf, R3 ;  /* 0x0000000fff037819 */ /* 0x000fe20000011403 */
[----:B------:R-:W-:Y:S01]  /*15c0*/  UMOV UR51, 0x40000040 ;  /* 0x4000004000337882 */ /* 0x000fe20000000000 */
[----:B------:R-:W-:Y:S01]  /*15d0*/  UMOV UR47, 0x40000040 ;  /* 0x40000040002f7882 */ /* 0x000fe20000000000 */
[----:B------:R-:W-:Y:S01]  /*15e0*/  UMOV UR43, 0x40000040 ;  /* 0x40000040002b7882 */ /* 0x000fe20000000000 */
[----:B------:R-:W-:Y:S01]  /*15f0*/  LOP3.LUT R9, R3, 0xffff, RZ, 0xc0, !PT ;  /* 0x0000ffff03097812 */ /* 0x000fe200078ec0ff */
[----:B------:R-:W-:Y:S01]  /*1600*/  UMOV UR39, 0x40000040 ;  /* 0x4000004000277882 */ /* 0x000fe20000000000 */
[----:B------:R-:W-:Y:S01]  /*1610*/  UMOV UR35, 0x40000040 ;  /* 0x4000004000237882 */ /* 0x000fe20000000000 */
[----:B------:R-:W-:Y:S01]  /*1620*/  UMOV UR31, 0x40000040 ;  /* 0x40000040001f7882 */ /* 0x000fe20000000000 */
[CC--:B------:R-:W-:Y:S01]  /*1630*/  LEA.HI R3, R9.reuse, R2.reuse, RZ, 0x17 ;  /* 0x0000000209037211 */ /* 0x0c0fe200078fb8ff */
[----:B------:R-:W-:Y:S01]  /*1640*/  UMOV UR27, 0x40000040 ;  /* 0x40000040001b7882 */ /* 0x000fe20000000000 */
[----:B------:R-:W-:Y:S01]  /*1650*/  LEA.HI R6, R9, R2, RZ, 0x15 ;  /* 0x0000000209067211 */ /* 0x000fe200078fa8ff */
[----:B------:R-:W-:Y:S01]  /*1660*/  UMOV UR23, 0x40000040 ;  /* 0x4000004000177882 */ /* 0x000fe20000000000 */
[C---:B------:R-:W-:Y:S01]  /*1670*/  PRMT R4, R3.reuse, 0x9910, RZ ;  /* 0x0000991003047816 */ /* 0x040fe200000000ff */
[----:B------:R-:W-:Y:S01]  /*1680*/  UMOV UR53, 0x40000040 ;  /* 0x4000004000357882 */ /* 0x000fe20000000000 */
[----:B------:R-:W-:Y:S01]  /*1690*/  LOP3.LUT R3, R3, 0xff80, RZ, 0xc0, !PT ;  /* 0x0000ff8003037812 */ /* 0x000fe200078ec0ff */
[----:B------:R-:W-:Y:S01]  /*16a0*/  UMOV UR49, 0x40000040 ;  /* 0x4000004000317882 */ /* 0x000fe20000000000 */
[----:B------:R-:W-:Y:S01]  /*16b0*/  SHF.R.S32.HI R4, RZ, 0x7, R4 ;  /* 0x00000007ff047819 */ /* 0x000fe20000011404 */
[----:B-1----:R-:W-:-:S02]  /*16c0*/  UIMAD.WIDE.U32 UR14, UR19, UR14, URZ ;  /* 0x0000000e130e72a5 */ /* 0x002fc4000f8e003f */
[----:B------:R-:W-:Y:S01]  /*16d0*/  IMAD.MOV R10, RZ, RZ, -R3 ;  /* 0x000000ffff0a7224 */ /* 0x000fe200078e0a03 */
[----:B------:R-:W-:Y:S01]  /*16e0*/  PRMT R5, R4, 0x9910, RZ ;  /* 0x0000991004057816 */ /* 0x000fe200000000ff */
[----:B------:R-:W-:Y:S01]  /*16f0*/  UIADD3 UR4, -UR15, UR19, URZ ;  /* 0x000000130f047290 */ /* 0x000fe2000fffe13f */
[----:B------:R-:W-:Y:S01]  /*1700*/  LEA.HI R4, R9, R2, RZ, 0x14 ;  /* 0x0000000209047211 */ /* 0x000fe200078fa0ff */
[----:B------:R-:W-:Y:S01]  /*1710*/  UMOV UR45, 0x40000040 ;  /* 0x40000040002d7882 */ /* 0x000fe20000000000 */
[C---:B------:R-:W-:Y:S01]  /*1720*/  IADD3 R3, R5.reuse, -0x1, RZ ;  /* 0xffffffff05037810 */ /* 0x040fe20007ffe0ff */
[----:B------:R-:W-:Y:S01]  /*1730*/  IMAD.SHL.U32 R7, R5, 0x80, RZ ;  /* 0x0000008005077824 */ /* 0x000fe200078e00ff */
[----:B------:R-:W-:Y:S01]  /*1740*/  LOP3.LUT R9, R4, 0xffff, RZ, 0xc0, !PT ;  /* 0x0000ffff04097812 */ /* 0x000fe200078ec0ff */
[----:B------:R-:W-:Y:S01]  /*1750*/  USHF.R.U32.HI UR4, URZ, UR18, UR4 ;  /* 0x000000123f047299 */ /* 0x000fe20008011604 */
[----:B------:R-:W-:Y:S02]  /*1760*/  UMOV UR14, 0x400 ;  /* 0x00000400000e7882 */ /* 0x000fe40000000000 */
[----:B------:R-:W-:Y:S01]  /*1770*/  ISETP.NE.AND P0, PT, R2, R7, PT ;  /* 0x000000070200720c */ /* 0x000fe20003f05270 */
[----:B------:R-:W-:Y:S01]  /*1780*/  UIADD3 UR15, UR15, UR4, URZ ;  /* 0x000000040f0f7290 */ /* 0x000fe2000fffe03f */
[----:B------:R-:W-:Y:S01]  /*1790*/  PRMT R7, R6, 0x9910, RZ ;  /* 0x0000991006077816 */ /* 0x000fe200000000ff */
[----:B------:R-:W-:Y:S01]  /*17a0*/  UMOV UR41, 0x40000040 ;  /* 0x4000004000297882 */ /* 0x000fe20000000000 */
[----:B------:R-:W-:Y:S01]  /*17b0*/  LOP3.LUT R6, R4, 0xfff0, RZ, 0xc0, !PT ;  /* 0x0000fff004067812 */ /* 0x000fe200078ec0ff */
[----:B------:R-:W-:Y:S01]  /*17c0*/  USHF.R.U32.HI UR15, URZ, UR10, UR15 ;  /* 0x0000000a3f0f7299 */ /* 0x000fe2000801160f */
[----:B------:R-:W-:Y:S01]  /*17d0*/  SHF.R.U32.HI R4, RZ, 0x4, R9 ;  /* 0x00000004ff047819 */ /* 0x000fe20000011609 */
[----:B------:R-:W-:Y:S01]  /*17e0*/  UMOV UR37, 0x40000040 ;  /* 0x4000004000257882 */ /* 0x000fe20000000000 */
[----:B------:R-:W-:Y:S01]  /*17f0*/  SHF.R.S32.HI R7, RZ, 0x5, R7 ;  /* 0x00000005ff077819 */ /* 0x000fe20000011407 */
[----:B------:R-:W-:Y:S01]  /*1800*/  IMAD.MOV R6, RZ, RZ, -R6 ;  /* 0x000000ffff067224 */ /* 0x000fe200078e0a06 */
[----:B------:R-:W-:Y:S01]  /*1810*/  LEA.HI R8, R9, R4, RZ, 0x11 ;  /* 0x0000000409087211 */ /* 0x000fe200078f88ff */
[----:B------:R-:W1:Y:S01]  /*1820*/  S2UR UR4, SR_CgaCtaId ;  /* 0x00000000000479c3 */ /* 0x000e620000008800 */
[----:B------:R-:W-:Y:S01]  /*1830*/  PRMT R9, R7, 0x9910, RZ ;  /* 0x0000991007097816 */ /* 0x000fe200000000ff */
[----:B------:R-:W-:Y:S01]  /*1840*/  UISETP.GE.AND UP0, UPT, UR15, UR13, UPT ;  /* 0x0000000d0f00728c */ /* 0x000fe2000bf06270 */
[----:B------:R-:W-:Y:S01]  /*1850*/  PRMT R13, R6, 0x7710, RZ ;  /* 0x00007710060d7816 */ /* 0x000fe200000000ff */
[----:B------:R-:W-:Y:S01]  /*1860*/  UIADD3 UR10, -UR15, URZ, URZ ;  /* 0x0000003f0f0a7290 */ /* 0x000fe2000fffe13f */
[----:B------:R-:W-:Y:S01]  /*1870*/  PRMT R7, R10, 0x7710, RZ ;  /* 0x000077100a077816 */ /* 0x000fe200000000ff */
[----:B------:R-:W-:Y:S01]  /*1880*/  USEL UR6, UR6, UR7, !UP0 ;  /* 0x0000000706067287 */ /* 0x000fe2000c000000 */
[----:B------:R-:W-:Y:S01]  /*1890*/  LOP3.LUT R8, R8, 0xfe, RZ, 0xc0, !PT ;  /* 0x000000fe08087812 */ /* 0x000fe200078ec0ff */
[C---:B------:R-:W-:Y:S01]  /*18a0*/  IMAD.IADD R6, R2.reuse, 0x1, R13 ;  /* 0x0000000102067824 */ /* 0x040fe200078e020d */
[----:B------:R-:W-:Y:S01]  /*18b0*/  ISETP.LT.U32.AND P0, PT, R11, 0x80, P0 ;  /* 0x000000800b00780c */ /* 0x000fe20000701070 */
[----:B------:R-:W-:Y:S01]  /*18c0*/  IMAD.IADD R2, R2, 0x1, R7 ;  /* 0x0000000102027824 */ /* 0x000fe200078e0207 */
[----:B------:R-:W-:Y:S01]  /*18d0*/  UIMAD UR11, UR10, UR11, UR19 ;  /* 0x0000000b0a0b72a4 */ /* 0x000fe2000f8e0213 */
[----:B------:R-:W-:Y:S01]  /*18e0*/  IMAD.MOV R8, RZ, RZ, -R8 ;  /* 0x000000ffff087224 */ /* 0x000fe200078e0a08 */
[----:B------:R-:W-:Y:S01]  /*18f0*/  PRMT R6, R6, 0x9910, RZ ;  /* 0x0000991006067816 */ /* 0x000fe200000000ff */
[----:B------:R-:W-:Y:S01]  /*1900*/  @UP0 ULDC UR17, c[0x0][0x4c4] ;  /* 0x0001310000110ab9 */ /* 0x000fe20000000800 */
[----:B------:R-:W-:-:S02]  /*1910*/  ULOP3.LUT UR7, UR6, 0xff, URZ, 0xc0, !UPT ;  /* 0x000000ff06077892 */ /* 0x000fc4000f8ec03f */
[----:B------:R-:W-:Y:S01]  /*1920*/  PRMT R7, R8, 0x7710, RZ ;  /* 0x0000771008077816 */ /* 0x000fe200000000ff */
[----:B------:R-:W-:Y:S01]  /*1930*/  IMAD R9, R9, 0x10, R6 ;  /* 0x0000001009097824 */ /* 0x000fe200078e0206 */
[----:B------:R-:W-:Y:S01]  /*1940*/  PRMT R6, R2, 0x8880, RZ ;  /* 0x0000888002067816 */ /* 0x000fe200000000ff */
[----:B------:R-:W-:Y:S01]  /*1950*/  @UP0 ULDC UR16, c[0x0][0x4c0] ;  /* 0x0001300000100ab9 */ /* 0x000fe20000000800 */
[----:B------:R-:W-:Y:S01]  /*1960*/  IADD3 R4, R4, R7, RZ ;  /* 0x0000000704047210 */ /* 0x000fe20007ffe0ff */
[----:B------:R-:W-:Y:S01]  /*1970*/  @!P0 IMAD.MOV R3, RZ, RZ, R5 ;  /* 0x000000ffff038224 */ /* 0x000fe200078e0205 */
[----:B------:R-:W-:Y:S01]  /*1980*/  PRMT R6, R6, 0x7710, RZ ;  /* 0x0000771006067816 */ /* 0x000fe200000000ff */
[----:B-1----:R-:W-:Y:S01]  /*1990*/  ULEA UR14, UR4, UR14, 0x18 ;  /* 0x0000000e040e7291 */ /* 0x002fe2000f8ec03f */
[----:B------:R-:W-:Y:S01]  /*19a0*/  PRMT R4, R4, 0x8880, RZ ;  /* 0x0000888004047816 */ /* 0x000fe200000000ff */
[----:B------:R-:W-:Y:S01]  /*19b0*/  USEL UR4, UR9, UR8, !UP0 ;  /* 0x0000000809047287 */ /* 0x000fe2000c000000 */
[----:B------:R-:W-:Y:S01]  /*19c0*/  SHF.R.U32.HI R6, RZ, 0x7, R6 ;  /* 0x00000007ff067819 */ /* 0x000fe20000011606 */
[----:B------:R1:W2:Y:S01]  /*19d0*/  SHFL.IDX PT, R10, R3, RZ, 0x1f ;  /* 0x00001fff030a7589 */ /* 0x0002a200000e0000 */
[----:B------:R-:W-:Y:S01]  /*19e0*/  UIMAD.WIDE.U32 UR8, UR11, UR17, URZ ;  /* 0x000000110b0872a5 */ /* 0x000fe2000f8e003f */
[----:B------:R-:W-:Y:S01]  /*19f0*/  IMAD R8, R9, 0x8, R4 ;  /* 0x0000000809087824 */ /* 0x000fe200078e0204 */
[----:B------:R-:W-:-:S02]  /*1a00*/  ULOP3.LUT UR4, UR4, 0xff, URZ, 0xc0, !UPT ;  /* 0x000000ff04047892 */ /* 0x000fc4000f8ec03f */
[----:B------:R-:W-:Y:S02]  /*1a10*/  UIADD3 UR8, UR11, -UR9, URZ ;  /* 0x800000090b087290 */ /* 0x000fe4000fffe03f */
[----:B------:R-:W-:Y:S01]  /*1a20*/  UIADD3 UR10, UR14, 0x18400, URZ ;  /* 0x000184000e0a7890 */ /* 0x000fe2000fffe03f */
[----:B-1----:R-:W-:Y:S01]  /*1a30*/  LOP3.LUT R3, R6, 0xff, RZ, 0xc0, !PT ;  /* 0x000000ff06037812 */ /* 0x002fe200078ec0ff */
[----:B------:R-:W-:Y:S02]  /*1a40*/  USHF.R.U32.HI UR8, URZ, UR4, UR8 ;  /* 0x000000043f087299 */ /* 0x000fe40008011608 */
[----:B------:R-:W-:Y:S01]  /*1a50*/  USHF.R.U32.HI UR6, URZ, 0x4, UR10 ;  /* 0x000000043f067899 */ /* 0x000fe2000801160a */
[CC--:B------:R-:W-:Y:S01]  /*1a60*/  LEA.HI R4, R3.reuse, R2.reuse, RZ, 0x1a ;  /* 0x0000000203047211 */ /* 0x0c0fe200078fd0ff */
[----:B------:R-:W-:Y:S01]  /*1a70*/  UIADD3 UR8, UR9, UR8, URZ ;  /* 0x0000000809087290 */ /* 0x000fe2000fffe03f */
[----:B------:R-:W-:Y:S01]  /*1a80*/  LEA.HI R7, R3, R2, RZ, 0x1d ;  /* 0x0000000203077211 */ /* 0x000fe200078fe8ff */
[----:B------:R-:W-:Y:S01]  /*1a90*/  ULOP3.LUT UR6, UR6, 0x3fc0, URZ, 0xc0, !UPT ;  /* 0x00003fc006067892 */ /* 0x000fe2000f8ec03f */
[C---:B------:R-:W-:Y:S01]  /*1aa0*/  LOP3.LUT R6, R4.reuse, 0xfffc, RZ, 0xc0, !PT ;  /* 0x0000fffc04067812 */ /* 0x040fe200078ec0ff */
[----:B------:R-:W-:Y:S01]  /*1ab0*/  USHF.R.U32.HI UR10, URZ, UR7, UR8 ;  /* 0x000000073f0a7299 */ /* 0x000fe20008011608 */
[----:B------:R-:W-:Y:S01]  /*1ac0*/  PRMT R4, R4, 0x8880, RZ ;  /* 0x0000888004047816 */ /* 0x000fe200000000ff */
[----:B------:R-:W-:Y:S01]  /*1ad0*/  ULOP3.LUT UR58, UR6, 0x10000, URZ, 0xfc, !UPT ;  /* 0x00010000063a7892 */ /* 0x000fe2000f8efc3f */
[----:B------:R-:W-:Y:S01]  /*1ae0*/  PRMT R7, R7, 0x8880, RZ ;  /* 0x0000888007077816 */ /* 0x000fe200000000ff */
[----:B------:R-:W-:Y:S01]  /*1af0*/  IMAD.MOV R9, RZ, RZ, -R6 ;  /* 0x000000ffff097224 */ /* 0x000fe200078e0a06 */
[----:B------:R-:W-:Y:S01]  /*1b00*/  UIADD3 UR7, -UR10, URZ, URZ ;  /* 0x0000003f0a077290 */ /* 0x000fe2000fffe13f */
[----:B------:R-:W-:Y:S01]  /*1b10*/  IMAD.MOV.U32 R6, RZ, RZ, R4 ;  /* 0x000000ffff067224 */ /* 0x000fe200078e0004 */
[----:B--2---:R-:W-:Y:S01]  /*1b20*/  R2UR UR4, R10 ;  /* 0x000000000a0472ca */ /* 0x004fe200000e0000 */
[----:B------:R-:W-:Y:S01]  /*1b30*/  ULDC UR8, c[0x0][0x4a0] ;  /* 0x0001280000087ab9 */ /* 0x000fe20000000800 */
[----:B------:R-:W-:Y:S01]  /*1b40*/  PRMT R9, R9, 0x7710, RZ ;  /* 0x0000771009097816 */ /* 0x000fe200000000ff */
[----:B------:R-:W-:Y:S01]  /*1b50*/  UIMAD UR16, UR16, UR7, UR11 ;  /* 0x00000007101072a4 */ /* 0x000fe2000f8e020b */
[----:B------:R-:W-:Y:S01]  /*1b60*/  SHF.R.S32.HI R6, RZ, 0x2, R6 ;  /* 0x00000002ff067819 */ /* 0x000fe20000011406 */
[----:B------:R-:W-:Y:S01]  /*1b70*/  ULOP3.LUT UR54, UR58, 0x2, URZ, 0xfc, !UPT ;  /* 0x000000023a367892 */ /* 0x000fe2000f8efc3f */
[----:B------:R-:W-:Y:S01]  /*1b80*/  SHF.L.U32 R4, R8, 0x3, RZ ;  /* 0x0000000308047819 */ /* 0x000fe200000006ff */
[----:B------:R-:W-:Y:S01]  /*1b90*/  IMAD.IADD R3, R2, 0x1, R9 ;  /* 0x0000000102037824 */ /* 0x000fe200078e0209 */
[----:B------:R-:W-:Y:S01]  /*1ba0*/  LOP3.LUT R2, R6, 0xffff, RZ, 0xc0, !PT ;  /* 0x0000ffff06027812 */ /* 0x000fe200078ec0ff */
[----:B------:R-:W-:Y:S01]  /*1bb0*/  ULDC.64 UR6, c[0x0][0x498] ;  /* 0x0001260000067ab9 */ /* 0x000fe20000000a00 */
[----:B------:R-:W-:Y:S01]  /*1bc0*/  IADD3 R4, R4, UR14, R4 ;  /* 0x0000000e04047c10 */ /* 0x000fe2000fffe004 */
[----:B------:R-:W-:Y:S01]  /*1bd0*/  UIMAD UR16, UR15, UR6, UR16 ;  /* 0x000000060f1072a4 */ /* 0x000fe2000f8e0210 */
[----:B------:R-:W-:Y:S01]  /*1be0*/  SHF.R.U32.HI R2, RZ, 0x5, R2 ;  /* 0x00000005ff027819 */ /* 0x000fe20000011602 */
[----:B------:R-:W-:Y:S01]  /*1bf0*/  USHF.L.U32 UR4, UR4, 0x7, URZ ;  /* 0x0000000704047899 */ /* 0x000fe2000800063f */
[----:B------:R-:W-:Y:S01]  /*1c00*/  IADD3 R8, R4, 0x24400, RZ ;  /* 0x0002440004087810 */ /* 0x000fe20007ffe0ff */
[----:B------:R-:W-:Y:S01]  /*1c10*/  UIMAD.WIDE.U32 UR8, UR16, UR8, URZ ;  /* 0x00000008100872a5 */ /* 0x000fe2000f8e003f */
[----:B------:R-:W-:Y:S01]  /*1c20*/  LOP3.LUT R9, R2, 0x7, RZ, 0xc0, !PT ;  /* 0x0000000702097812 */ /* 0x000fe200078ec0ff */
[----:B------:R-:W-:Y:S01]  /*1c30*/  USHF.R.S32.HI UR13, URZ, 0x7, UR4 ;  /* 0x000000073f0d7899 */ /* 0x000fe20008011404 */
[C---:B------:R-:W-:Y:S01]  /*1c40*/  VIADD R10, R4.reuse, 0x24420 ;  /* 0x00024420040a7836 */ /* 0x040fe20000000000 */
[----:B------:R-:W-:Y:S01]  /*1c50*/  SHF.R.U32.HI R19, RZ, 0x3, R8 ;  /* 0x00000003ff137819 */ /* 0x000fe20000011608 */
[----:B------:R-:W-:Y:S01]  /*1c60*/  VIADD R14, R4, 0x24440 ;  /* 0x00024440040e7836 */ /* 0x000fe20000000000 */
[----:B------:R-:W-:Y:S01]  /*1c70*/  ULEA.HI UR4, UR4, UR13, URZ, 0x1 ;  /* 0x0000000d04047291 */ /* 0x000fe2000f8f083f */
[----:B------:R-:W-:Y:S01]  /*1c80*/  IMAD.IADD R9, R6, 0x1, R9 ;  /* 0x0000000106097824 */ /* 0x000fe200078e0209 */
[----:B------:R-:W-:Y:S01]  /*1c90*/  UMOV UR11, UR9 ;  /* 0x00000009000b7c82 */ /* 0x000fe20008000000 */
[----:B------:R-:W-:Y:S01]  /*1ca0*/  VIADD R16, R4, 0x24460 ;  /* 0x0002446004107836 */ /* 0x000fe20000000000 */
[----:B------:R-:W-:Y:S01]  /*1cb0*/  ULOP3.LUT UR4, UR4, 0xfffffffe, URZ, 0xc0, !UPT ;  /* 0xfffffffe04047892 */ /* 0x000fe2000f8ec03f */
[----:B------:R-:W-:Y:S01]  /*1cc0*/  SHF.R.U32.HI R13, RZ, 0x3, R10 ;  /* 0x00000003ff0d7819 */ /* 0x000fe2000001160a */
[----:B------:R-:W-:Y:S01]  /*1cd0*/  ULOP3.LUT UR50, UR58, 0x4, URZ, 0xfc, !UPT ;  /* 0x000000043a327892 */ /* 0x000fe2000f8efc3f */
[----:B------:R-:W-:Y:S01]  /*1ce0*/  LOP3.LUT R9, R9, 0xfff8, RZ, 0xc0, !PT ;  /* 0x0000fff809097812 */ /* 0x000fe200078ec0ff */
[----:B------:R-:W-:Y:S01]  /*1cf0*/  UIADD3 UR13, UR13, -UR4, URZ ;  /* 0x800000040d0d7290 */ /* 0x000fe2000fffe03f */
[----:B------:R-:W-:Y:S01]  /*1d00*/  SHF.R.U32.HI R15, RZ, 0x3, R14 ;  /* 0x00000003ff0f7819 */ /* 0x000fe2000001160e */
[----:B------:R-:W-:Y:S01]  /*1d10*/  UIADD3 UR4, UR16, -UR11, URZ ;  /* 0x8000000b10047290 */ /* 0x000fe2000fffe03f */
[----:B------:R-:W-:Y:S01]  /*1d20*/  SHF.R.U32.HI R17, RZ, 0x3, R16 ;  /* 0x00000003ff117819 */ /* 0x000fe20000011610 */
[----:B------:R-:W-:Y:S01]  /*1d30*/  IMAD.MOV R9, RZ, RZ, -R9 ;  /* 0x000000ffff097224 */ /* 0x000fe200078e0a09 */
[----:B------:R-:W-:Y:S01]  /*1d40*/  ULEA UR9, UR13, UR14, 0xd ;  /* 0x0000000e0d097291 */ /* 0x000fe2000f8e683f */
[----:B------:R-:W-:Y:S01]  /*1d50*/  LOP3.LUT R10, R10, 0x70, R13, 0x78, !PT ;  /* 0x000000700a0a7812 */ /* 0x000fe200078e780d */
[----:B------:R-:W-:Y:S01]  /*1d60*/  USHF.R.U32.HI UR5, URZ, UR5, UR4 ;  /* 0x000000053f057299 */ /* 0x000fe20008011604 */
[----:B------:R-:W-:Y:S01]  /*1d70*/  LOP3.LUT R14, R14, 0x70, R15, 0x78, !PT ;  /* 0x000000700e0e7812 */ /* 0x000fe200078e780f */
[----:B------:R-:W-:Y:S01]  /*1d80*/  UIADD3 UR4, UR9, 0xc400, URZ ;  /* 0x0000c40009047890 */ /* 0x000fe2000fffe03f */
[----:B------:R-:W-:Y:S01]  /*1d90*/  PRMT R9, R9, 0x7710, RZ ;  /* 0x0000771009097816 */ /* 0x000fe200000000ff */
[----:B------:R-:W-:Y:S01]  /*1da0*/  UIADD3 UR5, UR11, UR5, URZ ;  /* 0x000000050b057290 */ /* 0x000fe2000fffe03f */
[----:B------:R-:W-:Y:S01]  /*1db0*/  LOP3.LUT R16, R16, 0x70, R17, 0x78, !PT ;  /* 0x0000007010107812 */ /* 0x000fe200078e7811 */
[----:B------:R-:W-:Y:S01]  /*1dc0*/  USHF.R.U32.HI UR4, URZ, 0x4, UR4 ;  /* 0x000000043f047899 */ /* 0x000fe20008011604 */
[----:B------:R-:W-:Y:S01]  /*1dd0*/  IADD3 R6, R6, R9, RZ ;  /* 0x0000000906067210 */ /* 0x000fe20007ffe0ff */
[----:B------:R-:W-:Y:S01]  /*1de0*/  USHF.R.U32.HI UR12, URZ, UR12, UR5 ;  /* 0x0000000c3f0c7299 */ /* 0x000fe20008011605 */
[----:B------:R-:W-:Y:S01]  /*1df0*/  LOP3.LUT R18, R8, 0x70, R19, 0x78, !PT ;  /* 0x0000007008127812 */ /* 0x000fe200078e7813 */
[----:B------:R-:W-:Y:S01]  /*1e00*/  ULOP3.LUT UR4, UR4, 0x3fc0, URZ, 0xc0, !UPT ;  /* 0x00003fc004047892 */ /* 0x000fe2000f8ec03f */
[----:B------:R-:W-:Y:S01]  /*1e10*/  PRMT R2, R6, 0x9910, RZ ;  /* 0x0000991006027816 */ /* 0x000fe200000000ff */
[----:B------:R-:W-:Y:S01]  /*1e20*/  UIADD3 UR11, -UR12, URZ, URZ ;  /* 0x0000003f0c0b7290 */ /* 0x000fe2000fffe13f */
[----:B------:R-:W1:Y:S01]  /*1e30*/  LDC R6, c[0x0][0x488] ;  /* 0x00012200ff067b82 */ /* 0x000e620000000800 */
[----:B------:R-:W-:-:S02]  /*1e40*/  ULOP3.LUT UR59, UR4, 0x10000, URZ, 0xfc, !UPT ;  /* 0x00010000043b7892 */ /* 0x000fc4000f8efc3f */
[----:B------:R-:W-:Y:S01]  /*1e50*/  IMAD R5, R5, 0x40, R2 ;  /* 0x0000004005057824 */ /* 0x000fe200078e0202 */
[----:B------:R-:W-:Y:S01]  /*1e60*/  UIMAD UR11, UR11, UR7, UR16 ;  /* 0x000000070b0b72a4 */ /* 0x000fe2000f8e0210 */
[----:B------:R-:W-:Y:S01]  /*1e70*/  IMAD.MOV.U32 R2, RZ, RZ, R7 ;  /* 0x000000ffff027224 */ /* 0x000fe200078e0007 */
[----:B------:R-:W-:Y:S02]  /*1e80*/  ULOP3.LUT UR46, UR58, 0x6, URZ, 0xfc, !UPT ;  /* 0x000000063a2e7892 */ /* 0x000fe4000f8efc3f */
[----:B------:R-:W-:Y:S02]  /*1e90*/  UIADD3 UR42, UR58, 0x400, URZ ;  /* 0x000004003a2a7890 */ /* 0x000fe4000fffe03f */
[----:B------:R-:W-:Y:S01]  /*1ea0*/  SHF.R.S32.HI R2, RZ, 0x5, R2 ;  /* 0x00000005ff027819 */ /* 0x000fe20000011402 */
[----:B------:R-:W-:Y:S02]  /*1eb0*/  UIADD3 UR38, UR58, 0x402, URZ ;  /* 0x000004023a267890 */ /* 0x000fe4000fffe03f */
[----:B------:R-:W-:Y:S01]  /*1ec0*/  UIADD3 UR34, UR58, 0x404, URZ ;  /* 0x000004043a227890 */ /* 0x000fe2000fffe03f */
[----:B------:R-:W-:Y:S01]  /*1ed0*/  PRMT R2, R2, 0x9910, RZ ;  /* 0x0000991002027816 */ /* 0x000fe200000000ff */
[----:B------:R-:W-:-:S02]  /*1ee0*/  UIADD3 UR30, UR58, 0x406, URZ ;  /* 0x000004063a1e7890 */ /* 0x000fc4000fffe03f */
[----:B------:R-:W-:Y:S02]  /*1ef0*/  UIADD3 UR26, UR58, 0x800, URZ ;  /* 0x000008003a1a7890 */ /* 0x000fe4000fffe03f */
[----:B------:R-:W-:Y:S01]  /*1f00*/  IMAD R2, R2, 0x10, R5 ;  /* 0x0000001002027824 */ /* 0x000fe200078e0205 */
[----:B------:R-:W-:Y:S02]  /*1f10*/  UIADD3 UR22, UR58, 0x802, URZ ;  /* 0x000008023a167890 */ /* 0x000fe4000fffe03f */
[----:B------:R-:W-:Y:S01]  /*1f20*/  UIADD3 UR18, UR58, 0x804, URZ ;  /* 0x000008043a127890 */ /* 0x000fe2000fffe03f */
[----:B-1----:R-:W-:Y:S01]  /*1f30*/  ISETP.LE.AND P0, PT, R6, UR19, PT ;  /* 0x0000001306007c0c */ /* 0x002fe2000bf03270 */
[----:B------:R-:W-:Y:S02]  /*1f40*/  UIADD3 UR6, UR58, 0x806, URZ ;  /* 0x000008063a067890 */ /* 0x000fe4000fffe03f */
[----:B------:R-:W-:Y:S02]  /*1f50*/  ULOP3.LUT UR52, UR59, 0x2, URZ, 0xfc, !UPT ;  /* 0x000000023b347892 */ /* 0x000fe4000f8efc3f */
[----:B------:R-:W-:-:S02]  /*1f60*/  ULOP3.LUT UR48, UR59, 0x4, URZ, 0xfc, !UPT ;  /* 0x000000043b307892 */ /* 0x000fc4000f8efc3f */
[----:B------:R-:W-:Y:S02]  /*1f70*/  ULOP3.LUT UR44, UR59, 0x6, URZ, 0xfc, !UPT ;  /* 0x000000063b2c7892 */ /* 0x000fe4000f8efc3f */
[----:B------:R-:W-:Y:S02]  /*1f80*/  UIADD3 UR40, UR59, 0x400, URZ ;  /* 0x000004003b287890 */ /* 0x000fe4000fffe03f */
[----:B------:R-:W-:Y:S02]  /*1f90*/  UIADD3 UR36, UR59, 0x402, URZ ;  /* 0x000004023b247890 */ /* 0x000fe4000fffe03f */
[----:B------:R-:W-:Y:S02]  /*1fa0*/  UIADD3 UR32, UR59, 0x404, URZ ;  /* 0x000004043b207890 */ /* 0x000fe4000fffe03f */
[----:B------:R-:W-:Y:S02]  /*1fb0*/  UIADD3 UR28, UR59, 0x406, URZ ;  /* 0x000004063b1c7890 */ /* 0x000fe4000fffe03f */
[----:B------:R-:W-:Y:S01]  /*1fc0*/  UIADD3 UR24, UR59, 0x800, URZ ;  /* 0x000008003b187890 */ /* 0x000fe2000fffe03f */
[----:B------:R-:W-:Y:S01]  /*1fd0*/  UMOV UR19, 0x40000040 ;  /* 0x4000004000137882 */ /* 0x000fe20000000000 */
[----:B------:R-:W-:-:S02]  /*1fe0*/  UIADD3 UR20, UR59, 0x802, URZ ;  /* 0x000008023b147890 */ /* 0x000fc4000fffe03f */
[----:B------:R-:W-:Y:S01]  /*1ff0*/  UIADD3 UR16, UR59, 0x804, URZ ;  /* 0x000008043b107890 */ /* 0x000fe2000fffe03f */
[----:B------:R-:W-:Y:S01]  /*2000*/  UMOV UR7, 0x40000040 ;  /* 0x4000004000077882 */ /* 0x000fe20000000000 */
[----:B------:R-:W-:Y:S01]  /*2010*/  UIADD3 UR4, UR59, 0x806, URZ ;  /* 0x000008063b047890 */ /* 0x000fe2000fffe03f */
[----:B------:R-:W-:Y:S01]  /*2020*/  UMOV UR33, 0x40000040 ;  /* 0x4000004000217882 */ /* 0x000fe20000000000 */
[----:B------:R-:W-:Y:S01]  /*2030*/  UMOV UR29, 0x40000040 ;  /* 0x40000040001d7882 */ /* 0x000fe20000000000 */
[----:B------:R-:W-:Y:S01]  /*2040*/  UMOV UR25, 0x40000040 ;  /* 0x4000004000197882 */ /* 0x000fe20000000000 */
[----:B------:R-:W-:Y:S01]  /*2050*/  UMOV UR21, 0x40000040 ;  /* 0x4000004000157882 */ /* 0x000fe20000000000 */
[----:B------:R-:W-:Y:S01]  /*2060*/  UMOV UR17, 0x40000040 ;  /* 0x4000004000117882 */ /* 0x000fe20000000000 */
[----:B------:R-:W-:Y:S01]  /*2070*/  UMOV UR5, 0x40000040 ;  /* 0x4000004000057882 */ /* 0x000fe20000000000 */
[----:B------:R-:W-:Y:S05]  /*2080*/  @P0 EXIT ;  /* 0x000000000000094d */ /* 0x000fea0003800000 */
[----:B------:R-:W-:Y:S01]  /*2090*/  ULDC UR8, c[0x0][0x21c] ;  /* 0x0000870000087ab9 */ /* 0x000fe20000000800 */
[----:B------:R-:W-:Y:S01]  /*20a0*/  UMOV UR61, 0x1 ;  /* 0x00000001003d7882 */ /* 0x000fe20000000000 */
[----:B------:R-:W-:Y:S01]  /*20b0*/  UIADD3 UR15, UR8, -0x1, URZ ;  /* 0xffffffff080f7890 */ /* 0x000fe2000fffe03f */
[----:B------:R-:W1:Y:S01]  /*20c0*/  SYNCS.PHASECHK.TRANS64.TRYWAIT P0, [UR14], RZ ;  /* 0x000000ffff0075a7 */ /* 0x000e62000800014e */
[----:B------:R-:W-:Y:S02]  /*20d0*/  UISETP.GT.AND UP0, UPT, UR8, URZ, UPT ;  /* 0x0000003f0800728c */ /* 0x000fe4000bf04270 */
[----:B------:R-:W-:-:S04]  /*20e0*/  USHF.R.S32.HI UR60, URZ, 0x1f, UR15 ;  /* 0x0000001f3f3c7899 */ /* 0x000fc8000801140f */
[----:B------:R-:W-:-:S03]  /*20f0*/  ULEA.HI UR15, UR60, UR15, URZ, 0x7 ;  /* 0x0000000f3c0f7291 */ /* 0x000fc6000f8f383f */
[----:B------:R-:W-:Y:S02]  /*2100*/  UMOV UR60, 0x0 ;  /* 0x00000000003c7882 */ /* 0x000fe40000000000 */
[----:B------:R-:W-:Y:S02]  /*2110*/  @UP0 UIMAD.WIDE UR56, UR15, 0x2000000, UR60 ;  /* 0x020000000f3808a5 */ /* 0x000fe4000f8e023c */
[----:B------:R-:W-:Y:S01]  /*2120*/  UIADD3 UR15, -UR8, URZ, URZ ;  /* 0x0000003f080f7290 */ /* 0x000fe2000fffe13f */
[----:B------:R-:W-:-:S03]  /*2130*/  ULDC UR61, c[0x0][0x210] ;  /* 0x00008400003d7ab9 */ /* 0x000fc60000000800 */
[----:B------:R-:W-:Y:S02]  /*2140*/  USHF.R.S32.HI UR15, URZ, 0x1f, UR15 ;  /* 0x0000001f3f0f7899 */ /* 0x000fe4000801140f */
[----:B------:R-:W-:Y:S02]  /*2150*/  UIADD3 UR56, UR8, -UR61, URZ ;  /* 0x8000003d08387290 */ /* 0x000fe4000fffe03f */
[----:B------:R-:W-:-:S04]  /*2160*/  ULEA.HI UR15, UR15, -UR8, URZ, 0x7 ;  /* 0x800000080f0f7291 */ /* 0x000fc8000f8f383f */
[----:B------:R-:W-:-:S04]  /*2170*/  USHF.R.S32.HI UR15, URZ, 0x7, UR15 ;  /* 0x000000073f0f7899 */ /* 0x000fc8000801140f */
[----:B------:R-:W-:-:S03]  /*2180*/  UIADD3 UR60, -UR15, URZ, URZ ;  /* 0x0000003f0f3c7290 */ /* 0x000fc6000fffe13f */
[----:B------:R-:W-:Y:S02]  /*2190*/  ULDC UR15, c[0x0][0x48c] ;  /* 0x00012300000f7ab9 */ /* 0x000fe40000000800 */
[----:B------:R-:W-:Y:S02]  /*21a0*/  UIADD3 UR15, -UR10, UR15, URZ ;  /* 0x0000000f0a0f7290 */ /* 0x000fe4000fffe13f */
[----:B------:R-:W-:Y:S02]  /*21b0*/  @UP0 UMOV UR60, UR57 ;  /* 0x00000039003c0c82 */ /* 0x000fe40008000000 */
[----:B------:R-:W-:-:S04]  /*21c0*/  ULEA UR15, UR15, UR56, 0x7 ;  /* 0x000000380f0f7291 */ /* 0x000fc8000f8e383f */
[----:B------:R-:W-:Y:S02]  /*21d0*/  UIADD3 UR56, UR15, -0x1, URZ ;  /* 0xffffffff0f387890 */ /* 0x000fe4000fffe03f */
[----:B------:R-:W-:Y:S02]  /*21e0*/  UISETP.GT.AND UP0, UPT, UR15, URZ, UPT ;  /* 0x0000003f0f00728c */ /* 0x000fe4000bf04270 */
[----:B------:R-:W-:-:S04]  /*21f0*/  USHF.R.S32.HI UR57, URZ, 0x1f, UR56 ;  /* 0x0000001f3f397899 */ /* 0x000fc80008011438 */
[----:B------:R-:W-:Y:S02]  /*2200*/  ULEA.HI UR57, UR57, UR56, URZ, 0x7 ;  /* 0x0000003839397291 */ /* 0x000fe4000f8f383f */
[----:B------:R-:W-:Y:S02]  /*2210*/  UIADD3 UR56, -UR15, URZ, URZ ;  /* 0x0000003f0f387290 */ /* 0x000fe4000fffe13f */
[----:B------:R-:W-:Y:S02]  /*2220*/  ULEA.HI.SX32 UR57, UR57, 0x1, 0x19 ;  /* 0x0000000139397891 */ /* 0x000fe4000f8fca3f */
[----:B------:R-:W-:-:S04]  /*2230*/  USHF.R.S32.HI UR56, URZ, 0x1f, UR56 ;  /* 0x0000001f3f387899 */ /* 0x000fc80008011438 */
[----:B------:R-:W-:-:S04]  /*2240*/  ULEA.HI UR56, UR56, -UR15, URZ, 0x7 ;  /* 0x8000000f38387291 */ /* 0x000fc8000f8f383f */
[----:B------:R-:W-:-:S04]  /*2250*/  USHF.R.S32.HI UR56, URZ, 0x7, UR56 ;  /* 0x000000073f387899 */ /* 0x000fc80008011438 */
[----:B------:R-:W-:-:S07]  /*2260*/  UIADD3 UR56, -UR56, URZ, URZ ;  /* 0x0000003f38387290 */ /* 0x000fce000fffe13f */
[----:B------:R-:W-:Y:S01]  /*2270*/  @!UP0 UMOV UR57, UR56 ;  /* 0x0000003800398c82 */ /* 0x000fe20008000000 */
[----:B-1----:R-:W-:Y:S05]  /*2280*/  @!P0 BRA `(.L_x_11) ;  /* 0x0000009800cc8947 */ /* 0x002fea0003800000 */
.L_x_38:
[----:B------:R-:W2:Y:S01]  /*2290*/  SYNCS.PHASECHK.TRANS64.TRYWAIT P0, [UR14+0x10], RZ ;  /* 0x000010ffff0075a7 */ /* 0x000ea2000800014e */
[----:B------:R-:W-:Y:S01]  /*22a0*/  UISETP.LT.AND UP0, UPT, UR57, UR60, UPT ;  /* 0x0000003c3900728c */ /* 0x000fe2000bf01270 */
[----:B------:R-:W-:-:S03]  /*22b0*/  UMOV UR56, UR59 ;  /* 0x0000003b00387c82 */ /* 0x000fc60008000000 */
[----:B------:R-:W-:-:S03]  /*22c0*/  USEL UR60, UR57, UR60, UP0 ;  /* 0x0000003c393c7287 */ /* 0x000fc60008000000 */
[----:B------:R-:W-:Y:S01]  /*22d0*/  UMOV UR57, 0x40000040 ;  /* 0x4000004000397882 */ /* 0x000fe20000000000 */
[----:B--2---:R-:W-:Y:S08]  /*22e0*/  @P0 BRA `(.L_x_12) ;  /* 0x0000000000080947 */ /* 0x004ff00003800000 */
[----:B------:R-:W2:Y:S02]  /*22f0*/  SYNCS.PHASECHK.TRANS64.TRYWAIT P0, [UR14+0x10], RZ ;  /* 0x000010ffff0075a7 */ /* 0x000ea4000800014e */
[----:B--2---:R-:W-:Y:S05]  /*2300*/  @!P0 BRA `(.L_x_13) ;  /* 0x0000009800c48947 */ /* 0x004fea0003800000 */
.L_x_12:
[----:B------:R-:W-:Y:S01]  /*2310*/  WARPGROUP.ARRIVE ;  /* 0x00000000000079c5 */ /* 0x000fe20000000000 */
[----:B------:R-:W-:Y:S01]  /*2320*/  UMOV UR59, 0x40000040 ;  /* 0x40000040003b7882 */ /* 0x000fe20000000000 */
[----:B-1----:R-:W-:Y:S01]  /*2330*/  IMAD.IADD R5, R3, 0x1, R3 ;  /* 0x0000000103057824 */ /* 0x002fe200078e0203 */
[----:B------:R-:W-:Y:S01]  /*2340*/  ULOP3.LUT UR10, URZ, UR10, URZ, 0x33, !UPT ;  /* 0x0000000a3f0a7292 */ /* 0x000fe2000f8e333f */
[----:B------:R-:W-:Y:S01]  /*2350*/  IMAD.MOV.U32 R21, RZ, RZ, -0x1 ;  /* 0xffffffffff157424 */ /* 0x000fe200078e00ff */
[----:B------:R-:W-:Y:S01]  /*2360*/  UIADD3 UR15, UR15, -0x80, URZ ;  /* 0xffffff800f0f7890 */ /* 0x000fe2000fffe03f */
[----:B------:R-:W-:Y:S01]  /*2370*/  HGMMA.64x128x16.F32.BF16 R24, gdesc[UR56], RZ, !UPT ;  /* 0x01e00000381879f0 */ /* 0x000fe2000c7018ff */
[----:B------:R-:W-:Y:S01]  /*2380*/  IMAD.MOV R5, RZ, RZ, -R5 ;  /* 0x000000ffff057224 */ /* 0x000fe200078e0a05 */
[----:B------:R-:W-:Y:S01]  /*2390*/  ULDC UR59, c[0x0][0x48c] ;  /* 0x00012300003b7ab9 */ /* 0x000fe20000000800 */
[----:B------:R-:W-:Y:S01]  /*23a0*/  CS2R R98, SRZ ;  /* 0x0000000000627805 */ /* 0x000fe2000001ff00 */
[----:B------:R-:W-:Y:S01]  /*23b0*/  UIADD3 UR10, UR10, UR59, URZ ;  /* 0x0000003b0a0a7290 */ /* 0x000fe2000fffe03f */
[----:B------:R-:W-:-:S02]  /*23c0*/  CS2R R100, SRZ ;  /* 0x0000000000647805 */ /* 0x000fc4000001ff00 */
[----:B------:R-:W-:Y:S02]  /*23d0*/  PRMT R5, R5, 0x7710, RZ ;  /* 0x0000771005057816 */ /* 0x000fe400000000ff */
[----:B------:R-:W-:Y:S01]  /*23e0*/  CS2R R102, SRZ ;  /* 0x0000000000667805 */ /* 0x000fe2000001ff00 */
[----:B------:R-:W-:Y:S01]  /*23f0*/  USHF.L.U32 UR10, UR10, 0x7, URZ ;  /* 0x000000070a0a7899 */ /* 0x000fe2000800063f */
[----:B------:R-:W-:Y:S02]  /*2400*/  CS2R R104, SRZ ;  /* 0x0000000000687805 */ /* 0x000fe4000001ff00 */
[----:B------:R-:W-:Y:S02]  /*2410*/  LOP3.LUT R5, R5, 0xffff, RZ, 0xc0, !PT ;  /* 0x0000ffff05057812 */ /* 0x000fe400078ec0ff */
[----:B------:R-:W-:Y:S02]  /*2420*/  CS2R R106, SRZ ;  /* 0x00000000006a7805 */ /* 0x000fe4000001ff00 */
[----:B------:R-:W-:-:S02]  /*2430*/  CS2R R108, SRZ ;  /* 0x00000000006c7805 */ /* 0x000fc4000001ff00 */
[----:B------:R-:W-:Y:S02]  /*2440*/  CS2R R110, SRZ ;  /* 0x00000000006e7805 */ /* 0x000fe4000001ff00 */
[----:B------:R-:W-:Y:S02]  /*2450*/  PRMT R5, R5, 0x8880, RZ ;  /* 0x0000888005057816 */ /* 0x000fe400000000ff */
[----:B------:R-:W-:Y:S02]  /*2460*/  CS2R R112, SRZ ;  /* 0x0000000000707805 */ /* 0x000fe4000001ff00 */
[----:B------:R-:W-:Y:S02]  /*2470*/  CS2R R114, SRZ ;  /* 0x0000000000727805 */ /* 0x000fe4000001ff00 */
[----:B------:R-:W-:Y:S02]  /*2480*/  CS2R R116, SRZ ;  /* 0x0000000000747805 */ /* 0x000fe4000001ff00 */
[----:B------:R-:W-:Y:S01]  /*2490*/  CS2R R118, SRZ ;  /* 0x0000000000767805 */ /* 0x000fe2000001ff00 */
[----:B------:R-:W-:-:S02]  /*24a0*/  VIADD R7, R5, -UR61 ;  /* 0x8000003d05077c36 */ /* 0x000fc40008000000 */
[----:B------:R-:W-:-:S03]  /*24b0*/  VIADD R6, R5, UR8 ;  /* 0x0000000805067c36 */ /* 0x000fc60008000000 */
[----:B------:R-:W-:-:S04]  /*24c0*/  IADD3 R7, R2, UR8, R7 ;  /* 0x0000000802077c10 */ /* 0x000fc8000fffe007 */
[----:B------:R-:W-:Y:S01]  /*24d0*/  IADD3 R12, R7, UR10, RZ ;  /* 0x0000000a070c7c10 */ /* 0x000fe2000fffe0ff */
[----:B------:R-:W-:-:S12]  /*24e0*/  HGMMA.64x128x16.F32.BF16 R24, gdesc[UR52], R24 ;  /* 0x01e00000341879f0 */ /* 0x000fd80008701818 */
        /* <DEDUP_REMOVED lines=9> */
[----:B------:R-:W-:Y:S01]  /*2580*/  HGMMA.64x128x16.F32.BF16 R24, gdesc[UR4], R24, gsb0 ;  /* 0x01e00000041879f0 */ /* 0x000fe20008001818 */
[----:B------:R-:W-:Y:S01]  /*2590*/  UIADD3 UR4, UR60, -0x1, URZ ;  /* 0xffffffff3c047890 */ /* 0x000fe2000fffe03f */
[----:B------:R-:W-:Y:S01]  /*25a0*/  ULDC UR5, c[0x0][0x480] ;  /* 0x0001200000057ab9 */ /* 0x000fe20000000800 */
[----:B------:R-:W-:-:S04]  /*25b0*/  USHF.R.S32.HI UR6, URZ, 0x1f, UR15 ;  /* 0x0000001f3f067899 */ /* 0x000fc8000801140f */
[----:B------:R-:W-:Y:S01]  /*25c0*/  VIMNMX R5, RZ, UR4, !PT ;  /* 0x00000004ff057c48 */ /* 0x000fe2000ffe0100 */
[----:B------:R-:W-:-:S04]  /*25d0*/  ULEA.HI UR6, UR6, UR15, URZ, 0x7 ;  /* 0x0000000f06067291 */ /* 0x000fc8000f8f383f */
[C---:B------:R-:W-:Y:S01]  /*25e0*/  IMAD R6, R5.reuse, -0x80, R6 ;  /* 0xffffff8005067824 */ /* 0x040fe200078e0206 */
[----:B------:R-:W-:Y:S01]  /*25f0*/  USHF.R.S32.HI UR6, URZ, 0x7, UR6 ;  /* 0x000000073f067899 */ /* 0x000fe20008011406 */
[----:B------:R-:W-:-:S05]  /*2600*/  IMAD R5, R5, -0x80, R12 ;  /* 0xffffff8005057824 */ /* 0x000fca00078e020c */
[C-C-:B------:R-:W-:Y:S02]  /*2610*/  VIADDMNMX R7, R5.reuse, 0x1, R6.reuse, PT ;  /* 0x0000000105077846 */ /* 0x140fe40003800106 */
[----:B------:R-:W-:Y:S02]  /*2620*/  VIADDMNMX R6, R5, 0x9, R6, PT ;  /* 0x0000000905067846 */ /* 0x000fe40003800106 */
[----:B------:R-:W-:Y:S02]  /*2630*/  SHF.R.S32.HI R20, RZ, 0x1f, R7 ;  /* 0x0000001fff147819 */ /* 0x000fe40000011407 */
[----:B------:R-:W-:Y:S02]  /*2640*/  SHF.R.S32.HI R5, RZ, 0x1f, R6 ;  /* 0x0000001fff057819 */ /* 0x000fe40000011406 */
[----:B------:R-:W-:Y:S02]  /*2650*/  LEA.HI R20, R20, R7, RZ, 0x3 ;  /* 0x0000000714147211 */ /* 0x000fe400078f18ff */
[----:B------:R-:W-:-:S02]  /*2660*/  LEA.HI R5, R5, R6, RZ, 0x3 ;  /* 0x0000000605057211 */ /* 0x000fc400078f18ff */
[----:B------:R-:W-:Y:S02]  /*2670*/  LOP3.LUT R22, R20, 0xfffffff8, RZ, 0xc0, !PT ;  /* 0xfffffff814167812 */ /* 0x000fe400078ec0ff */
[----:B------:R-:W-:Y:S02]  /*2680*/  SHF.R.S32.HI R20, RZ, 0x3, R20 ;  /* 0x00000003ff147819 */ /* 0x000fe40000011414 */
[CC--:B------:R-:W-:Y:S02]  /*2690*/  ISETP.NE.AND P0, PT, R7.reuse, R22.reuse, PT ;  /* 0x000000160700720c */ /* 0x0c0fe40003f05270 */
[----:B------:R-:W-:Y:S02]  /*26a0*/  IADD3 R9, -R20, 0x1, RZ ;  /* 0x0000000114097810 */ /* 0x000fe40007ffe1ff */
[C---:B------:R-:W-:Y:S02]  /*26b0*/  ISETP.LT.AND P0, PT, R7.reuse, RZ, P0 ;  /* 0x000000ff0700720c */ /* 0x040fe40000701270 */
[----:B------:R-:W-:-:S11]  /*26c0*/  VIADDMNMX R22, R7, -R22, 0x2, PT ;  /* 0x0000000207167446 */ /* 0x000fd60003800916 */
[----:B------:R-:W-:-:S05]  /*26d0*/  @!P0 IMAD.MOV R9, RZ, RZ, -R20 ;  /* 0x000000ffff098224 */ /* 0x000fca00078e0a14 */
[----:B------:R-:W-:-:S04]  /*26e0*/  IADD3 R22, -R22, R9, R9 ;  /* 0x0000000916167210 */ /* 0x000fc80007ffe109 */
[----:B------:R-:W-:-:S05]  /*26f0*/  VIMNMX R22, R22, -0x20, !PT ;  /* 0xffffffe016167848 */ /* 0x000fca0007fe0100 */
[----:B------:R-:W-:-:S05]  /*2700*/  VIADD R22, R22, 0x20 ;  /* 0x0000002016167836 */ /* 0x000fca0000000000 */
[----:B------:R-:W-:-:S04]  /*2710*/  SHF.R.U32.HI R22, RZ, R22, R21 ;  /* 0x00000016ff167219 */ /* 0x000fc80000011615 */
[C---:B------:R-:W-:Y:S02]  /*2720*/  R2P PR, R22.reuse, 0x7e ;  /* 0x0000007e16007804 */ /* 0x040fe40000000000 */
[----:B------:R-:W-:Y:S01]  /*2730*/  LOP3.LUT R7, R22, 0x1, RZ, 0xc0, !PT ;  /* 0x0000000116077812 */ /* 0x000fe200078ec0ff */
[----:B------:R-:W-:Y:S02]  /*2740*/  WARPGROUP.DEPBAR.LE gsb0, 0x0 ;  /* 0x00008000000079c5 */ /* 0x000fe40000010000 */
[----:B------:R-:W-:Y:S02]  /*2750*/  FSEL R13, R32, -INF , P4 ;  /* 0xff800000200d7808 */ /* 0x000fe40002000000 */
[----:B------:R-:W-:Y:S02]  /*2760*/  FSEL R25, R25, -INF , P1 ;  /* 0xff80000019197808 */ /* 0x000fe40000800000 */
[----:B------:R-:W-:Y:S02]  /*2770*/  FSEL R28, R28, -INF , P2 ;  /* 0xff8000001c1c7808 */ /* 0x000fe40001000000 */
[----:B------:R-:W-:-:S02]  /*2780*/  FSEL R29, R29, -INF , P3 ;  /* 0xff8000001d1d7808 */ /* 0x000fc40001800000 */
[----:B------:R-:W-:Y:S02]  /*2790*/  FSEL R32, R33, -INF , P5 ;  /* 0xff80000021207808 */ /* 0x000fe40002800000 */
[----:B------:R-:W-:Y:S02]  /*27a0*/  FSEL R15, R36, -INF , P6 ;  /* 0xff800000240f7808 */ /* 0x000fe40003000000 */
[----:B------:R-:W-:Y:S02]  /*27b0*/  R2P PR, R22.B1, 0x7f ;  /* 0x0000007f16007804 */ /* 0x000fe40000001000 */
[----:B------:R-:W-:Y:S02]  /*27c0*/  FMNMX R20, R25, R32, !PT ;  /* 0x0000002019147209 */ /* 0x000fe40007800000 */
[----:B------:R-:W-:Y:S02]  /*27d0*/  FMNMX R9, R28, R15, !PT ;  /* 0x0000000f1c097209 */ /* 0x000fe40007800000 */
[----:B------:R-:W-:-:S02]  /*27e0*/  FSEL R40, R40, -INF , P0 ;  /* 0xff80000028287808 */ /* 0x000fc40000000000 */
[----:B------:R-:W-:Y:S02]  /*27f0*/  FSEL R41, R41, -INF , P1 ;  /* 0xff80000029297808 */ /* 0x000fe40000800000 */
[----:B------:R-:W-:Y:S02]  /*2800*/  FSEL R44, R44, -INF , P2 ;  /* 0xff8000002c2c7808 */ /* 0x000fe40001000000 */
[----:B------:R-:W-:Y:S02]  /*2810*/  FSEL R45, R45, -INF , P3 ;  /* 0xff8000002d2d7808 */ /* 0x000fe40001800000 */
[----:B------:R-:W-:Y:S02]  /*2820*/  FSEL R48, R48, -INF , P4 ;  /* 0xff80000030307808 */ /* 0x000fe40002000000 */
[----:B------:R-:W-:Y:S02]  /*2830*/  FSEL R49, R49, -INF , P5 ;  /* 0xff80000031317808 */ /* 0x000fe40002800000 */
[----:B------:R-:W-:-:S02]  /*2840*/  FSEL R52, R52, -INF , P6 ;  /* 0xff80000034347808 */ /* 0x000fc40003000000 */
[----:B------:R-:W-:Y:S02]  /*2850*/  R2P PR, R22.B2, 0x7f ;  /* 0x0000007f16007804 */ /* 0x000fe40000002000 */
[----:B------:R-:W-:Y:S02]  /*2860*/  FMNMX R20, R41, R20, !PT ;  /* 0x0000001429147209 */ /* 0x000fe40007800000 */
[----:B------:R-:W-:Y:S02]  /*2870*/  FMNMX R9, R44, R9, !PT ;  /* 0x000000092c097209 */ /* 0x000fe40007800000 */
[----:B------:R-:W-:Y:S02]  /*2880*/  FSEL R56, R56, -INF , P0 ;  /* 0xff80000038387808 */ /* 0x000fe40000000000 */
[----:B------:R-:W-:Y:S02]  /*2890*/  ISETP.NE.U32.AND P0, PT, R7, 0x1, PT ;  /* 0x000000010700780c */ /* 0x000fe40003f05070 */
[----:B------:R-:W-:-:S02]  /*28a0*/  FSEL R57, R57, -INF , P1 ;  /* 0xff80000039397808 */ /* 0x000fc40000800000 */
[----:B------:R-:W-:Y:S02]  /*28b0*/  FSEL R24, R24, -INF , !P0 ;  /* 0xff80000018187808 */ /* 0x000fe40004000000 */
[----:B------:R-:W-:Y:S02]  /*28c0*/  LOP3.LUT P0, RZ, R22, 0x80, RZ, 0xc0, !PT ;  /* 0x0000008016ff7812 */ /* 0x000fe4000780c0ff */
[----:B------:R-:W-:Y:S02]  /*28d0*/  FSEL R60, R60, -INF , P2 ;  /* 0xff8000003c3c7808 */ /* 0x000fe40001000000 */
[----:B------:R-:W-:Y:S02]  /*28e0*/  FSEL R36, R37, -INF , P0 ;  /* 0xff80000025247808 */ /* 0x000fe40000000000 */
[----:B------:R-:W-:Y:S02]  /*28f0*/  LOP3.LUT P0, RZ, R22, 0x8000, RZ, 0xc0, !PT ;  /* 0x0000800016ff7812 */ /* 0x000fe4000780c0ff */
[----:B------:R-:W-:-:S02]  /*2900*/  FSEL R61, R61, -INF , P3 ;  /* 0xff8000003d3d7808 */ /* 0x000fc40001800000 */
[----:B------:R-:W-:Y:S02]  /*2910*/  FSEL R53, R53, -INF , P0 ;  /* 0xff80000035357808 */ /* 0x000fe40000000000 */
[----:B------:R-:W-:Y:S02]  /*2920*/  LOP3.LUT P0, RZ, R22, 0x800000, RZ, 0xc0, !PT ;  /* 0x0080000016ff7812 */ /* 0x000fe4000780c0ff */
        /* <DEDUP_REMOVED lines=8> */
[----:B------:R-:W-:Y:S02]  /*29b0*/  ISETP.GT.AND P0, PT, R22, -0x1, PT ;  /* 0xffffffff1600780c */ /* 0x000fe40003f04270 */
[----:B------:R-:W-:-:S02]  /*29c0*/  FMNMX R22, R29, R36, !PT ;  /* 0x000000241d167209 */ /* 0x000fc40007800000 */
[----:B------:R-:W-:Y:S02]  /*29d0*/  FMNMX R7, R40, R7, !PT ;  /* 0x0000000728077209 */ /* 0x000fe40007800000 */
[----:B------:R-:W-:Y:S02]  /*29e0*/  FMNMX R22, R45, R22, !PT ;  /* 0x000000162d167209 */ /* 0x000fe40007800000 */
[----:B------:R-:W-:Y:S02]  /*29f0*/  FMNMX R7, R48, R7, !PT ;  /* 0x0000000730077209 */ /* 0x000fe40007800000 */
[----:B------:R-:W-:Y:S02]  /*2a00*/  FMNMX R9, R52, R9, !PT ;  /* 0x0000000934097209 */ /* 0x000fe40007800000 */
[----:B------:R-:W-:Y:S02]  /*2a10*/  FMNMX R22, R53, R22, !PT ;  /* 0x0000001635167209 */ /* 0x000fe40007800000 */
[----:B------:R-:W-:-:S02]  /*2a20*/  FMNMX R7, R56, R7, !PT ;  /* 0x0000000738077209 */ /* 0x000fc40007800000 */
[----:B------:R-:W-:Y:S02]  /*2a30*/  FMNMX R20, R57, R20, !PT ;  /* 0x0000001439147209 */ /* 0x000fe40007800000 */
[----:B------:R-:W-:Y:S02]  /*2a40*/  FMNMX R9, R60, R9, !PT ;  /* 0x000000093c097209 */ /* 0x000fe40007800000 */
[----:B------:R-:W-:Y:S02]  /*2a50*/  FMNMX R22, R61, R22, !PT ;  /* 0x000000163d167209 */ /* 0x000fe40007800000 */
[----:B------:R-:W-:Y:S02]  /*2a60*/  FSEL R73, R73, -INF , P1 ;  /* 0xff80000049497808 */ /* 0x000fe40000800000 */
[----:B------:R-:W-:Y:S02]  /*2a70*/  FSEL R76, R76, -INF , P2 ;  /* 0xff8000004c4c7808 */ /* 0x000fe40001000000 */
[----:B------:R-:W-:-:S02]  /*2a80*/  FSEL R77, R77, -INF , P3 ;  /* 0xff8000004d4d7808 */ /* 0x000fc40001800000 */
[----:B------:R-:W-:Y:S02]  /*2a90*/  FMNMX R7, R64, R7, !PT ;  /* 0x0000000740077209 */ /* 0x000fe40007800000 */
[----:B------:R-:W-:Y:S02]  /*2aa0*/  FMNMX R20, R65, R20, !PT ;  /* 0x0000001441147209 */ /* 0x000fe40007800000 */
[----:B------:R-:W-:Y:S02]  /*2ab0*/  FMNMX R9, R68, R9, !PT ;  /* 0x0000000944097209 */ /* 0x000fe40007800000 */
[----:B------:R-:W-:Y:S02]  /*2ac0*/  FMNMX R22, R69, R22, !PT ;  /* 0x0000001645167209 */ /* 0x000fe40007800000 */
[----:B------:R-:W-:Y:S02]  /*2ad0*/  FSEL R85, R85, -INF , !P0 ;  /* 0xff80000055557808 */ /* 0x000fe40004000000 */
[----:B------:R-:W-:-:S02]  /*2ae0*/  FSEL R80, R80, -INF , P4 ;  /* 0xff80000050507808 */ /* 0x000fc40002000000 */
[----:B------:R-:W-:Y:S02]  /*2af0*/  FSEL R81, R81, -INF , P5 ;  /* 0xff80000051517808 */ /* 0x000fe40002800000 */
[----:B------:R-:W-:Y:S02]  /*2b00*/  FSEL R84, R84, -INF , P6 ;  /* 0xff80000054547808 */ /* 0x000fe40003000000 */
[----:B------:R-:W-:Y:S02]  /*2b10*/  FMNMX R7, R72, R7, !PT ;  /* 0x0000000748077209 */ /* 0x000fe40007800000 */
[----:B------:R-:W-:Y:S02]  /*2b20*/  FMNMX R20, R73, R20, !PT ;  /* 0x0000001449147209 */ /* 0x000fe40007800000 */
[----:B------:R-:W-:Y:S02]  /*2b30*/  FMNMX R9, R76, R9, !PT ;  /* 0x000000094c097209 */ /* 0x000fe40007800000 */
[----:B------:R-:W-:-:S02]  /*2b40*/  FMNMX R22, R77, R22, !PT ;  /* 0x000000164d167209 */ /* 0x000fc40007800000 */
[----:B------:R-:W-:Y:S02]  /*2b50*/  FMNMX R7, R80, R7, !PT ;  /* 0x0000000750077209 */ /* 0x000fe40007800000 */
[----:B------:R-:W-:Y:S02]  /*2b60*/  FMNMX R20, R81, R20, !PT ;  /* 0x0000001451147209 */ /* 0x000fe40007800000 */
[----:B------:R-:W-:Y:S02]  /*2b70*/  FMNMX R9, R84, R9, !PT ;  /* 0x0000000954097209 */ /* 0x000fe40007800000 */
[----:B------:R-:W-:Y:S02]  /*2b80*/  FMNMX R22, R85, R22, !PT ;  /* 0x0000001655167209 */ /* 0x000fe40007800000 */
[----:B------:R-:W-:Y:S02]  /*2b90*/  FMNMX R7, R7, R20, !PT ;  /* 0x0000001407077209 */ /* 0x000fe40007800000 */
[----:B------:R-:W-:-:S02]  /*2ba0*/  FMNMX R22, R9, R22, !PT ;  /* 0x0000001609167209 */ /* 0x000fc40007800000 */
[----:B------:R-:W-:Y:S02]  /*2bb0*/  SHF.R.S32.HI R9, RZ, 0x3, R5 ;  /* 0x00000003ff097819 */ /* 0x000fe40000011405 */
[----:B------:R-:W-:Y:S02]  /*2bc0*/  FMNMX R22, R7, R22, !PT ;  /* 0x0000001607167209 */ /* 0x000fe40007800000 */
[----:B------:R-:W-:-:S03]  /*2bd0*/  IADD3 R17, -R9, 0x1, RZ ;  /* 0x0000000109117810 */ /* 0x000fc60007ffe1ff */
[----:B------:R-:W1:Y:S02]  /*2be0*/  SHFL.BFLY PT, R7, R22, 0x2, 0x1f ;  /* 0x0c401f0016077f89 */ /* 0x000e6400000e0000 */
[----:B-1----:R-:W-:Y:S02]  /*2bf0*/  FMNMX R19, R22, R7, !PT ;  /* 0x0000000716137209 */ /* 0x002fe40007800000 */
[----:B------:R-:W-:-:S03]  /*2c00*/  LOP3.LUT R7, R5, 0xfffffff8, RZ, 0xc0, !PT ;  /* 0xfffffff805077812 */ /* 0x000fc600078ec0ff */
[----:B------:R-:W1:Y:S01]  /*2c10*/  SHFL.BFLY PT, R20, R19, 0x1, 0x1f ;  /* 0x0c201f0013147f89 */ /* 0x000e6200000e0000 */
[----:B------:R-:W-:-:S04]  /*2c20*/  ISETP.NE.AND P0, PT, R6, R7, PT ;  /* 0x000000070600720c */ /* 0x000fc80003f05270 */
[C---:B------:R-:W-:Y:S02]  /*2c30*/  ISETP.LT.AND P0, PT, R6.reuse, RZ, P0 ;  /* 0x000000ff0600720c */ /* 0x040fe40000701270 */
[----:B------:R-:W-:-:S11]  /*2c40*/  VIADDMNMX R6, R6, -R7, 0x2, PT ;  /* 0x0000000206067446 */ /* 0x000fd60003800907 */
[----:B------:R-:W-:-:S05]  /*2c50*/  @!P0 IMAD.MOV R17, RZ, RZ, -R9 ;  /* 0x000000ffff118224 */ /* 0x000fca00078e0a09 */
[----:B------:R-:W-:Y:S02]  /*2c60*/  IADD3 R6, -R6, R17, R17 ;  /* 0x0000001106067210 */ /* 0x000fe40007ffe111 */
[----:B-1----:R-:W-:Y:S02]  /*2c70*/  FMNMX R5, R19, R20, !PT ;  /* 0x0000001413057209 */ /* 0x002fe40007800000 */
[----:B------:R-:W-:Y:S02]  /*2c80*/  VIMNMX R6, R6, -0x20, !PT ;  /* 0xffffffe006067848 */ /* 0x000fe40007fe0100 */
[C---:B------:R-:W-:Y:S02]  /*2c90*/  FSETP.NEU.AND P1, PT, R5.reuse, -INF , PT ;  /* 0xff8000000500780b */ /* 0x040fe40003f2d000 */
[----:B------:R-:W-:Y:S02]  /*2ca0*/  IADD3 R6, R6, 0x20, RZ ;  /* 0x0000002006067810 */ /* 0x000fe40007ffe0ff */
[----:B------:R-:W-:-:S02]  /*2cb0*/  FSEL R7, R5, RZ, P1 ;  /* 0x000000ff05077208 */ /* 0x000fc40000800000 */
[----:B------:R-:W-:-:S03]  /*2cc0*/  SHF.R.U32.HI R6, RZ, R6, R21 ;  /* 0x00000006ff067219 */ /* 0x000fc60000011615 */
[----:B------:R-:W-:Y:S01]  /*2cd0*/  FMUL R97, R7, UR5 ;  /* 0x0000000507617c20 */ /* 0x000fe20008400000 */
[C---:B------:R-:W-:Y:S02]  /*2ce0*/  R2P PR, R6.reuse, 0x7e ;  /* 0x0000007e06007804 */ /* 0x040fe40000000000 */
[----:B------:R-:W-:Y:S01]  /*2cf0*/  LOP3.LUT R17, R6, 0x1, RZ, 0xc0, !PT ;  /* 0x0000000106117812 */ /* 0x000fe200078ec0ff */
[--C-:B------:R-:W-:Y:S01]  /*2d00*/  FFMA R21, R15, UR5, -R97.reuse ;  /* 0x000000050f157c23 */ /* 0x100fe20008000861 */
[--C-:B------:R-:W-:Y:S01]  /*2d10*/  FFMA R7, R24, UR5, -R97.reuse ;  /* 0x0000000518077c23 */ /* 0x100fe20008000861 */
[----:B------:R-:W-:Y:S01]  /*2d20*/  FSEL R19, R27, -INF , P1 ;  /* 0xff8000001b137808 */ /* 0x000fe20000800000 */
        /* <DEDUP_REMOVED lines=10> */
[----:B------:R-:W1:Y:S01]  /*2dd0*/  MUFU.EX2 R7, R7 ;  /* 0x0000000700077308 */ /* 0x000e620000000800 */
[----:B------:R-:W-:Y:S01]  /*2de0*/  R2P PR, R6.B1, 0x7f ;  /* 0x0000007f06007804 */ /* 0x000fe20000001000 */
[--C-:B------:R-:W-:Y:S01]  /*2df0*/  FFMA R9, R28, UR5, -R97.reuse ;  /* 0x000000051c097c23 */ /* 0x100fe20008000861 */
[----:B------:R-:W-:Y:S01]  /*2e00*/  FMNMX R32, R19, R92, !PT ;  /* 0x0000005c13207209 */ /* 0x000fe20007800000 */
[--C-:B------:R-:W-:Y:S01]  /*2e10*/  FFMA R22, R29, UR5, -R97.reuse ;  /* 0x000000051d167c23 */ /* 0x100fe20008000861 */
[--C-:B------:R-:W-:Y:S01]  /*2e20*/  FFMA R13, R13, UR5, -R97.reuse ;  /* 0x000000050d0d7c23 */ /* 0x100fe20008000861 */
[----:B------:R-:W-:Y:S01]  /*2e30*/  FSEL R89, R42, -INF , P0 ;  /* 0xff8000002a597808 */ /* 0x000fe20000000000 */
[--C-:B------:R-:W-:Y:S01]  /*2e40*/  FFMA R35, R68, UR5, -R97.reuse ;  /* 0x0000000544237c23 */ /* 0x100fe20008000861 */
[----:B------:R-:W-:Y:S01]  /*2e50*/  FSEL R91, R43, -INF , P1 ;  /* 0xff8000002b5b7808 */ /* 0x000fe20000800000 */
[----:B------:R-:W2:Y:S01]  /*2e60*/  MUFU.EX2 R20, R20 ;  /* 0x0000001400147308 */ /* 0x000ea20000000800 */
[----:B------:R-:W-:Y:S01]  /*2e70*/  FSEL R93, R46, -INF , P2 ;  /* 0xff8000002e5d7808 */ /* 0x000fe20001000000 */
[--C-:B------:R-:W-:Y:S01]  /*2e80*/  FFMA R43, R72, UR5, -R97.reuse ;  /* 0x00000005482b7c23 */ /* 0x100fe20008000861 */
[----:B------:R-:W-:Y:S01]  /*2e90*/  FSEL R94, R47, -INF , P3 ;  /* 0xff8000002f5e7808 */ /* 0x000fe20001800000 */
[--C-:B------:R-:W-:Y:S01]  /*2ea0*/  FFMA R46, R73, UR5, -R97.reuse ;  /* 0x00000005492e7c23 */ /* 0x100fe20008000861 */
[----:B------:R-:W-:Y:S01]  /*2eb0*/  FSEL R95, R50, -INF , P4 ;  /* 0xff800000325f7808 */ /* 0x000fe20002000000 */
[--C-:B------:R-:W-:Y:S01]  /*2ec0*/  FFMA R34, R45, UR5, -R97.reuse ;  /* 0x000000052d227c23 */ /* 0x100fe20008000861 */
[----:B------:R-:W-:Y:S01]  /*2ed0*/  FSEL R51, R51, -INF , P5 ;  /* 0xff80000033337808 */ /* 0x000fe20002800000 */
[----:B------:R-:W-:Y:S01]  /*2ee0*/  MUFU.EX2 R9, R9 ;  /* 0x0000000900097308 */ /* 0x000fe20000000800 */
[----:B------:R-:W-:Y:S01]  /*2ef0*/  FSEL R96, R54, -INF , P6 ;  /* 0xff80000036607808 */ /* 0x000fe20003000000 */
[--C-:B------:R-:W-:Y:S01]  /*2f00*/  FFMA R45, R76, UR5, -R97.reuse ;  /* 0x000000054c2d7c23 */ /* 0x100fe20008000861 */
[----:B------:R-:W-:Y:S01]  /*2f10*/  R2P PR, R6.B2, 0x7f ;  /* 0x0000007f06007804 */ /* 0x000fe20000002000 */
[--C-:B------:R-:W-:Y:S01]  /*2f20*/  FFMA R47, R80, UR5, -R97.reuse ;  /* 0x00000005502f7c23 */ /* 0x100fe20008000861 */
[----:B------:R-:W-:Y:S01]  /*2f30*/  FMNMX R40, R91, R32, !PT ;  /* 0x000000205b287209 */ /* 0x000fe20007800000 */
[--C-:B------:R-:W-:Y:S01]  /*2f40*/  FFMA R32, R53, UR5, -R97.reuse ;  /* 0x0000000535207c23 */ /* 0x100fe20008000861 */
[--C-:B------:R-:W-:Y:S01]  /*2f50*/  FFMA R23, R48, UR5, -R97.reuse ;  /* 0x0000000530177c23 */ /* 0x100fe20008000861 */
[----:B------:R-:W-:Y:S01]  /*2f60*/  FSEL R58, R58, -INF , P0 ;  /* 0xff8000003a3a7808 */ /* 0x000fe20000000000 */
[----:B------:R-:W-:Y:S01]  /*2f70*/  MUFU.EX2 R22, R22 ;  /* 0x0000001600167308 */ /* 0x000fe20000000800 */
[----:B------:R-:W-:Y:S01]  /*2f80*/  ISETP.NE.U32.AND P0, PT, R17, 0x1, PT ;  /* 0x000000011100780c */ /* 0x000fe20003f05070 */
[--C-:B------:R-:W-:Y:S01]  /*2f90*/  FFMA R29, R52, UR5, -R97.reuse ;  /* 0x00000005341d7c23 */ /* 0x100fe20008000861 */
[----:B------:R-:W-:Y:S01]  /*2fa0*/  FSEL R59, R59, -INF , P1 ;  /* 0xff8000003b3b7808 */ /* 0x000fe20000800000 */
[--C-:B------:R-:W-:Y:S01]  /*2fb0*/  FFMA R48, R61, UR5, -R97.reuse ;  /* 0x000000053d307c23 */ /* 0x100fe20008000861 */
[----:B------:R-:W-:Y:S01]  /*2fc0*/  FSEL R15, R26, -INF , !P0 ;  /* 0xff8000001a0f7808 */ /* 0x000fe20004000000 */
[--C-:B------:R-:W-:Y:S01]  /*2fd0*/  FFMA R26, R36, UR5, -R97.reuse ;  /* 0x00000005241a7c23 */ /* 0x100fe20008000861 */
[----:B------:R-:W-:Y:S01]  /*2fe0*/  LOP3.LUT P0, RZ, R6, 0x80, RZ, 0xc0, !PT ;  /* 0x0000008006ff7812 */ /* 0x000fe2000780c0ff */
[----:B------:R-:W-:Y:S01]  /*2ff0*/  MUFU.EX2 R13, R13 ;  /* 0x0000000d000d7308 */ /* 0x000fe20000000800 */
[----:B------:R-:W-:Y:S01]  /*3000*/  FSEL R62, R62, -INF , P2 ;  /* 0xff8000003e3e7808 */ /* 0x000fe20001000000 */
[--C-:B------:R-:W-:Y:S01]  /*3010*/  FFMA R52, R81, UR5, -R97.reuse ;  /* 0x0000000551347c23 */ /* 0x100fe20008000861 */
[----:B------:R-:W-:Y:S01]  /*3020*/  FSEL R39, R39, -INF , P0 ;  /* 0xff80000027277808 */ /* 0x000fe20000000000 */
[--C-:B------:R-:W-:Y:S01]  /*3030*/  FFMA R30, R41, UR5, -R97.reuse ;  /* 0x00000005291e7c23 */ /* 0x100fe20008000861 */
[----:B------:R-:W-:Y:S01]  /*3040*/  LOP3.LUT P0, RZ, R6, 0x8000, RZ, 0xc0, !PT ;  /* 0x0000800006ff7812 */ /* 0x000fe2000780c0ff */
[--C-:B------:R-:W-:Y:S01]  /*3050*/  FFMA R41, R60, UR5, -R97.reuse ;  /* 0x000000053c297c23 */ /* 0x100fe20008000861 */
[----:B------:R-:W-:Y:S01]  /*3060*/  FSEL R63, R63, -INF , P3 ;  /* 0xff8000003f3f7808 */ /* 0x000fe20001800000 */
[----:B------:R-:W-:Y:S01]  /*3070*/  MUFU.EX2 R24, R24 ;  /* 0x0000001800187308 */ /* 0x000fe20000000800 */
[----:B------:R-:W-:Y:S01]  /*3080*/  FSEL R55, R55, -INF , P0 ;  /* 0xff80000037377808 */ /* 0x000fe20000000000 */
[--C-:B------:R-:W-:Y:S01]  /*3090*/  FFMA R42, R65, UR5, -R97.reuse ;  /* 0x00000005412a7c23 */ /* 0x100fe20008000861 */
[----:B------:R-:W-:Y:S01]  /*30a0*/  LOP3.LUT P0, RZ, R6, 0x800000, RZ, 0xc0, !PT ;  /* 0x0080000006ff7812 */ /* 0x000fe2000780c0ff */
[--C-:B------:R-:W-:Y:S01]  /*30b0*/  FFMA R28, R49, UR5, -R97.reuse ;  /* 0x00000005311c7c23 */ /* 0x100fe20008000861 */
[----:B------:R-:W-:Y:S01]  /*30c0*/  FSEL R66, R66, -INF , P4 ;  /* 0xff80000042427808 */ /* 0x000fe20002000000 */
[--C-:B------:R-:W-:Y:S01]  /*30d0*/  FFMA R50, R77, UR5, -R97.reuse ;  /* 0x000000054d327c23 */ /* 0x100fe20008000861 */
[----:B------:R-:W-:Y:S01]  /*30e0*/  FSEL R71, R71, -INF , P0 ;  /* 0xff80000047477808 */ /* 0x000fe20000000000 */
[----:B------:R-:W-:Y:S01]  /*30f0*/  MUFU.EX2 R21, R21 ;  /* 0x0000001500157308 */ /* 0x000fe20000000800 */
[----:B------:R-:W-:Y:S01]  /*3100*/  FSEL R67, R67, -INF , P5 ;  /* 0xff80000043437808 */ /* 0x000fe20002800000 */
[--C-:B------:R-:W-:Y:S01]  /*3110*/  FFMA R49, R84, UR5, -R97.reuse ;  /* 0x0000000554317c23 */ /* 0x100fe20008000861 */
[----:B------:R-:W-:Y:S01]  /*3120*/  FSEL R70, R70, -INF , P6 ;  /* 0xff80000046467808 */ /* 0x000fe20003000000 */
[----:B------:R-:W-:Y:S01]  /*3130*/  FFMA R54, R85, UR5, -R97 ;  /* 0x0000000555367c23 */ /* 0x000fe20008000861 */
[----:B------:R-:W-:-:S02]  /*3140*/  R2P PR, R6.B3, 0x7f ;  /* 0x0000007f06007804 */ /* 0x000fc40000003000 */
[----:B------:R-:W-:Y:S02]  /*3150*/  CS2R R84, SRZ ;  /* 0x0000000000547805 */ /* 0x000fe4000001ff00 */
[----:B------:R-:W-:Y:S01]  /*3160*/  FMNMX R36, R37, R38, !PT ;  /* 0x0000002625247209 */ /* 0x000fe20007800000 */
[----:B------:R-:W-:Y:S01]  /*3170*/  MUFU.EX2 R26, R26 ;  /* 0x0000001a001a7308 */ /* 0x000fe20000000800 */
[----:B------:R-:W-:Y:S02]  /*3180*/  FMNMX R17, R88, R39, !PT ;  /* 0x0000002758117209 */ /* 0x000fe40007800000 */
[----:B------:R-:W-:Y:S02]  /*3190*/  FSEL R74, R74, -INF , P0 ;  /* 0xff8000004a4a7808 */ /* 0x000fe40000000000 */
[----:B------:R-:W-:Y:S02]  /*31a0*/  ISETP.GT.AND P0, PT, R6, -0x1, PT ;  /* 0xffffffff0600780c */ /* 0x000fe40003f04270 */
[----:B------:R-:W-:Y:S01]  /*31b0*/  FMNMX R6, R15, R90, !PT ;  /* 0x0000005a0f067209 */ /* 0x000fe20007800000 */
[----:B------:R-:W-:Y:S01]  /*31c0*/  MUFU.EX2 R25, R25 ;  /* 0x0000001900197308 */ /* 0x000fe20000000800 */
[----:B------:R-:W-:-:S02]  /*31d0*/  FMNMX R31, R93, R36, !PT ;  /* 0x000000245d1f7209 */ /* 0x000fc40007800000 */
[----:B------:R-:W-:Y:S02]  /*31e0*/  FMNMX R6, R89, R6, !PT ;  /* 0x0000000659067209 */ /* 0x000fe40007800000 */
[----:B------:R-:W-:Y:S02]  /*31f0*/  FMNMX R36, R94, R17, !PT ;  /* 0x000000115e247209 */ /* 0x000fe40007800000 */
[----:B------:R-:W-:Y:S01]  /*3200*/  FMNMX R17, R95, R6, !PT ;  /* 0x000000065f117209 */ /* 0x000fe20007800000 */
[----:B------:R-:W-:Y:S01]  /*3210*/  MUFU.EX2 R30, R30 ;  /* 0x0000001e001e7308 */ /* 0x000fe20000000800 */
[----:B------:R-:W-:Y:S02]  /*3220*/  FMNMX R40, R51, R40, !PT ;  /* 0x0000002833287209 */ /* 0x000fe40007800000 */
[----:B------:R-:W-:Y:S01]  /*3230*/  FMNMX R33, R96, R31, !PT ;  /* 0x0000001f60217209 */ /* 0x000fe20007800000 */
[----:B------:R-:W-:Y:S01]  /*3240*/  FFMA R31, R56, UR5, -R97 ;  /* 0x00000005381f7c23 */ /* 0x000fe20008000861 */
[----:B------:R-:W-:-:S02]  /*3250*/  FMNMX R36, R55, R36, !PT ;  /* 0x0000002437247209 */ /* 0x000fc40007800000 */
[----:B------:R-:W-:Y:S01]  /*3260*/  FMNMX R17, R58, R17, !PT ;  /* 0x000000113a117209 */ /* 0x000fe20007800000 */
[----:B------:R-:W-:Y:S01]  /*3270*/  MUFU.EX2 R27, R27 ;  /* 0x0000001b001b7308 */ /* 0x000fe20000000800 */
[----:B------:R-:W-:Y:S02]  /*3280*/  FMNMX R40, R59, R40, !PT ;  /* 0x000000283b287209 */ /* 0x000fe40007800000 */
[----:B------:R-:W-:Y:S02]  /*3290*/  FMNMX R33, R62, R33, !PT ;  /* 0x000000213e217209 */ /* 0x000fe40007800000 */
[----:B------:R-:W-:Y:S02]  /*32a0*/  FMNMX R36, R63, R36, !PT ;  /* 0x000000243f247209 */ /* 0x000fe40007800000 */
[----:B------:R-:W-:Y:S01]  /*32b0*/  FSEL R75, R75, -INF , P1 ;  /* 0xff8000004b4b7808 */ /* 0x000fe20000800000 */
[----:B------:R-:W-:Y:S01]  /*32c0*/  MUFU.EX2 R34, R34 ;  /* 0x0000002200227308 */ /* 0x000fe20000000800 */
[----:B------:R-:W-:-:S02]  /*32d0*/  FSEL R78, R78, -INF , P2 ;  /* 0xff8000004e4e7808 */ /* 0x000fc40001000000 */
[----:B------:R-:W-:Y:S02]  /*32e0*/  FSEL R79, R79, -INF , P3 ;  /* 0xff8000004f4f7808 */ /* 0x000fe40001800000 */
[----:B------:R-:W-:Y:S02]  /*32f0*/  FMNMX R17, R66, R17, !PT ;  /* 0x0000001142117209 */ /* 0x000fe40007800000 */
[----:B------:R-:W-:Y:S01]  /*3300*/  FMNMX R6, R67, R40, !PT ;  /* 0x0000002843067209 */ /* 0x000fe20007800000 */
[----:B------:R-:W-:Y:S01]  /*3310*/  FFMA R40, R57, UR5, -R97 ;  /* 0x0000000539287c23 */ /* 0x000fe20008000861 */
[----:B------:R-:W-:Y:S01]  /*3320*/  FMNMX R33, R70, R33, !PT ;  /* 0x0000002146217209 */ /* 0x000fe20007800000 */
[----:B------:R-:W-:Y:S01]  /*3330*/  MUFU.EX2 R23, R23 ;  /* 0x0000001700177308 */ /* 0x000fe20000000800 */
[----:B------:R-:W-:Y:S02]  /*3340*/  FMNMX R36, R71, R36, !PT ;  /* 0x0000002447247209 */ /* 0x000fe40007800000 */
[----:B------:R-:W-:-:S02]  /*3350*/  FSEL R87, R87, -INF , !P0 ;  /* 0xff80000057577808 */ /* 0x000fc40004000000 */
[----:B------:R-:W-:Y:S02]  /*3360*/  FSEL R82, R82, -INF , P4 ;  /* 0xff80000052527808 */ /* 0x000fe40002000000 */
[----:B------:R-:W-:Y:S01]  /*3370*/  FSEL R83, R83, -INF , P5 ;  /* 0xff80000053537808 */ /* 0x000fe20002800000 */
[----:B------:R-:W-:Y:S01]  /*3380*/  MUFU.EX2 R28, R28 ;  /* 0x0000001c001c7308 */ /* 0x000fe20000000800 */
[----:B------:R-:W-:Y:S02]  /*3390*/  FSEL R86, R86, -INF , P6 ;  /* 0xff80000056567808 */ /* 0x000fe40003000000 */
[----:B------:R-:W-:Y:S02]  /*33a0*/  FMNMX R17, R74, R17, !PT ;  /* 0x000000114a117209 */ /* 0x000fe40007800000 */
[----:B------:R-:W-:Y:S02]  /*33b0*/  FMNMX R6, R75, R6, !PT ;  /* 0x000000064b067209 */ /* 0x000fe40007800000 */
        /* <DEDUP_REMOVED lines=8> */
[----:B------:R-:W-:Y:S02]  /*3440*/  FMNMX R6, R17, R6, !PT ;  /* 0x0000000611067209 */ /* 0x000fe40007800000 */
[----:B------:R-:W-:-:S02]  /*3450*/  FMNMX R33, R33, R36, !PT ;  /* 0x0000002421217209 */ /* 0x000fc40007800000 */
[----:B------:R-:W-:Y:S01]  /*3460*/  LOP3.LUT P2, RZ, R11, 0x1f, RZ, 0xc0, !PT ;  /* 0x0000001f0bff7812 */ /* 0x000fe2000784c0ff */
[----:B------:R-:W-:Y:S01]  /*3470*/  IMAD.MOV.U32 R11, RZ, RZ, RZ ;  /* 0x000000ffff0b7224 */ /* 0x000fe200078e00ff */
[----:B------:R-:W-:Y:S01]  /*3480*/  FMNMX R6, R6, R33, !PT ;  /* 0x0000002106067209 */ /* 0x000fe20007800000 */
[----:B------:R-:W-:Y:S01]  /*3490*/  FFMA R33, R64, UR5, -R97 ;  /* 0x0000000540217c23 */ /* 0x000fe20008000861 */
[----:B------:R-:W-:Y:S02]  /*34a0*/  MUFU.EX2 R31, R31 ;  /* 0x0000001f001f7308 */ /* 0x000fe40000000800 */
[----:B------:R-:W-:Y:S01]  /*34b0*/  MOV R72, R10 ;  /* 0x0000000a00487202 */ /* 0x000fe20000000f00 */
[----:B------:R-:W3:Y:S05]  /*34c0*/  SHFL.BFLY PT, R17, R6, 0x2, 0x1f ;  /* 0x0c401f0006117f89 */ /* 0x000eea00000e0000 */
[----:B------:R-:W-:Y:S08]  /*34d0*/  MUFU.EX2 R40, R40 ;  /* 0x0000002800287308 */ /* 0x000ff00000000800 */
[----:B------:R-:W-:Y:S08]  /*34e0*/  MUFU.EX2 R41, R41 ;  /* 0x0000002900297308 */ /* 0x000ff00000000800 */
[----:B------:R-:W-:Y:S01]  /*34f0*/  MUFU.EX2 R48, R48 ;  /* 0x0000003000307308 */ /* 0x000fe20000000800 */
[----:B---3--:R-:W-:-:S05]  /*3500*/  FMNMX R17, R6, R17, !PT ;  /* 0x0000001106117209 */ /* 0x008fca0007800000 */
[----:B------:R-:W3:Y:S02]  /*3510*/  SHFL.BFLY PT, R6, R17, 0x1, 0x1f ;  /* 0x0c201f0011067f89 */ /* 0x000ee400000e0000 */
[----:B------:R-:W-:Y:S08]  /*3520*/  MUFU.EX2 R33, R33 ;  /* 0x0000002100217308 */ /* 0x000ff00000000800 */
[----:B------:R-:W-:Y:S08]  /*3530*/  MUFU.EX2 R42, R42 ;  /* 0x0000002a002a7308 */ /* 0x000ff00000000800 */
[----:B------:R-:W-:Y:S01]  /*3540*/  MUFU.EX2 R35, R35 ;  /* 0x0000002300237308 */ /* 0x000fe20000000800 */
[----:B---3--:R-:W-:-:S07]  /*3550*/  FMNMX R6, R17, R6, !PT ;  /* 0x0000000611067209 */ /* 0x008fce0007800000 */
[----:B------:R-:W-:Y:S01]  /*3560*/  MUFU.EX2 R44, R44 ;  /* 0x0000002c002c7308 */ /* 0x000fe20000000800 */
[----:B------:R-:W-:-:S04]  /*3570*/  FSETP.NEU.AND P0, PT, R6, -INF , PT ;  /* 0xff8000000600780b */ /* 0x000fc80003f0d000 */
[----:B------:R-:W-:-:S03]  /*3580*/  FSEL R17, R6, RZ, P0 ;  /* 0x000000ff06117208 */ /* 0x000fc60000000000 */
[----:B------:R-:W-:Y:S02]  /*3590*/  MUFU.EX2 R43, R43 ;  /* 0x0000002b002b7308 */ /* 0x000fe40000000800 */
[----:B------:R-:W-:Y:S01]  /*35a0*/  FMUL R36, R17, UR5 ;  /* 0x0000000511247c20 */ /* 0x000fe20008400000 */
[----:B------:R-:W-:-:S03]  /*35b0*/  MOV R17, RZ ;  /* 0x000000ff00117202 */ /* 0x000fc60000000f00 */
[--C-:B------:R-:W-:Y:S01]  /*35c0*/  FFMA R19, R19, UR5, -R36.reuse ;  /* 0x0000000513137c23 */ /* 0x100fe20008000824 */
[--C-:B------:R-:W-:Y:S01]  /*35d0*/  FFMA R15, R15, UR5, -R36.reuse ;  /* 0x000000050f0f7c23 */ /* 0x100fe20008000824 */
[--C-:B------:R-:W-:Y:S01]  /*35e0*/  FFMA R51, R51, UR5, -R36.reuse ;  /* 0x0000000533337c23 */ /* 0x100fe20008000824 */
[--C-:B------:R-:W-:Y:S01]  /*35f0*/  FFMA R37, R37, UR5, -R36.reuse ;  /* 0x0000000525257c23 */ /* 0x100fe20008000824 */
[----:B------:R3:W-:Y:S01]  /*3600*/  MUFU.EX2 R56, R19 ;  /* 0x0000001300387308 */ /* 0x0007e20000000800 */
[--C-:B------:R-:W-:Y:S01]  /*3610*/  FFMA R88, R88, UR5, -R36.reuse ;  /* 0x0000000558587c23 */ /* 0x100fe20008000824 */
[----:B------:R-:W-:Y:S01]  /*3620*/  MOV R76, R16 ;  /* 0x00000010004c7202 */ /* 0x000fe20000000f00 */
[--C-:B------:R-:W-:Y:S01]  /*3630*/  FFMA R90, R90, UR5, -R36.reuse ;  /* 0x000000055a5a7c23 */ /* 0x100fe20008000824 */
[--C-:B------:R-:W-:Y:S01]  /*3640*/  FFMA R92, R92, UR5, -R36.reuse ;  /* 0x000000055c5c7c23 */ /* 0x100fe20008000824 */
[--C-:B------:R-:W-:Y:S01]  /*3650*/  FFMA R38, R38, UR5, -R36.reuse ;  /* 0x0000000526267c23 */ /* 0x100fe20008000824 */
[--C-:B------:R-:W-:Y:S01]  /*3660*/  FFMA R39, R39, UR5, -R36.reuse ;  /* 0x0000000527277c23 */ /* 0x100fe20008000824 */
[----:B------:R-:W-:Y:S01]  /*3670*/  FFMA R89, R89, UR5, -R36 ;  /* 0x0000000559597c23 */ /* 0x000fe20008000824 */
[----:B------:R4:W5:Y:S01]  /*3680*/  MUFU.EX2 R53, R15 ;  /* 0x0000000f00357308 */ /* 0x0009620000000800 */
[----:B---3--:R-:W-:-:S02]  /*3690*/  IMAD.MOV.U32 R19, RZ, RZ, RZ ;  /* 0x000000ffff137224 */ /* 0x008fc400078e00ff */
[--C-:B------:R-:W-:Y:S01]  /*36a0*/  FFMA R91, R91, UR5, -R36.reuse ;  /* 0x000000055b5b7c23 */ /* 0x100fe20008000824 */
[--C-:B------:R-:W-:Y:S01]  /*36b0*/  FFMA R93, R93, UR5, -R36.reuse ;  /* 0x000000055d5d7c23 */ /* 0x100fe20008000824 */
[--C-:B------:R-:W-:Y:S01]  /*36c0*/  FFMA R94, R94, UR5, -R36.reuse ;  /* 0x000000055e5e7c23 */ /* 0x100fe20008000824 */
[--C-:B------:R-:W-:Y:S01]  /*36d0*/  FFMA R95, R95, UR5, -R36.reuse ;  /* 0x000000055f5f7c23 */ /* 0x100fe20008000824 */
[----:B------:R-:W-:Y:S01]  /*36e0*/  MOV R69, R18 ;  /* 0x0000001200457202 */ /* 0x000fe20000000f00 */
[--C-:B------:R-:W-:Y:S01]  /*36f0*/  FFMA R96, R96, UR5, -R36.reuse ;  /* 0x0000000560607c23 */ /* 0x100fe20008000824 */
[----:B------:R-:W-:Y:S01]  /*3700*/  IADD3 R18, P0, R18, 0x4000, RZ ;  /* 0x0000400012127810 */ /* 0x000fe20007f1e0ff */
[----:B----4-:R-:W-:Y:S01]  /*3710*/  IMAD.MOV.U32 R15, RZ, RZ, RZ ;  /* 0x000000ffff0f7224 */ /* 0x010fe200078e00ff */
[----:B------:R3:W-:Y:S01]  /*3720*/  MUFU.EX2 R68, R51 ;  /* 0x0000003300447308 */ /* 0x0007e20000000800 */
[--C-:B------:R-:W-:Y:S01]  /*3730*/  FFMA R55, R55, UR5, -R36.reuse ;  /* 0x0000000537377c23 */ /* 0x100fe20008000824 */
[--C-:B------:R-:W-:Y:S01]  /*3740*/  FFMA R58, R58, UR5, -R36.reuse ;  /* 0x000000053a3a7c23 */ /* 0x100fe20008000824 */
[----:B------:R-:W-:Y:S01]  /*3750*/  IMAD.X R19, RZ, RZ, RZ, P0 ;  /* 0x000000ffff137224 */ /* 0x000fe200000e06ff */
[----:B------:R-:W-:Y:S01]  /*3760*/  IADD3 R10, P0, R10, 0x4000, RZ ;  /* 0x000040000a0a7810 */ /* 0x000fe20007f1e0ff */
[--C-:B------:R-:W-:Y:S01]  /*3770*/  FFMA R59, R59, UR5, -R36.reuse ;  /* 0x000000053b3b7c23 */ /* 0x100fe20008000824 */
[----:B------:R-:W-:Y:S01]  /*3780*/  MOV R73, R14 ;  /* 0x0000000e00497202 */ /* 0x000fe20000000f00 */
[--C-:B------:R-:W-:Y:S01]  /*3790*/  FFMA R62, R62, UR5, -R36.reuse ;  /* 0x000000053e3e7c23 */ /* 0x100fe20008000824 */
[----:B------:R-:W-:Y:S01]  /*37a0*/  IADD3 R14, P1, R14, 0x4000, RZ ;  /* 0x000040000e0e7810 */ /* 0x000fe20007f3e0ff */
[----:B------:R-:W-:Y:S01]  /*37b0*/  IMAD.X R11, RZ, RZ, RZ, P0 ;  /* 0x000000ffff0b7224 */ /* 0x000fe200000e06ff */
[----:B------:R-:W4:Y:S01]  /*37c0*/  MUFU.EX2 R57, R37 ;  /* 0x0000002500397308 */ /* 0x000f220000000800 */
[----:B------:R-:W-:Y:S01]  /*37d0*/  IADD3 R16, P0, R16, 0x4000, RZ ;  /* 0x0000400010107810 */ /* 0x000fe20007f1e0ff */
[----:B------:R-:W-:Y:S01]  /*37e0*/  FFMA R63, R63, UR5, -R36 ;  /* 0x000000053f3f7c23 */ /* 0x000fe20008000824 */
[----:B------:R-:W-:Y:S01]  /*37f0*/  IMAD.X R15, RZ, RZ, RZ, P1 ;  /* 0x000000ffff0f7224 */ /* 0x000fe200008e06ff */
[----:B---3--:R-:W-:Y:S01]  /*3800*/  MOV R51, R10 ;  /* 0x0000000a00337202 */ /* 0x008fe20000000f00 */
[----:B-1----:R-:W-:Y:S01]  /*3810*/  FADD R11, RZ, R7 ;  /* 0x00000007ff0b7221 */ /* 0x002fe20000000000 */
[----:B------:R-:W-:-:S02]  /*3820*/  IMAD.X R17, RZ, RZ, RZ, P0 ;  /* 0x000000ffff117224 */ /* 0x000fc400000e06ff */
[----:B------:R-:W-:Y:S01]  /*3830*/  FFMA R66, R66, UR5, -R36 ;  /* 0x0000000542427c23 */ /* 0x000fe20008000824 */
[----:B------:R-:W1:Y:S01]  /*3840*/  MUFU.EX2 R88, R88 ;  /* 0x0000005800587308 */ /* 0x000e620000000800 */
[----:B--2---:R-:W-:Y:S01]  /*3850*/  FADD R10, R20, R11 ;  /* 0x0000000b140a7221 */ /* 0x004fe20000000000 */
[----:B------:R-:W-:Y:S01]  /*3860*/  MOV R80, R14 ;  /* 0x0000000e00507202 */ /* 0x000fe20000000f00 */
[----:B-----5:R-:W-:Y:S01]  /*3870*/  FADD R15, RZ, R53 ;  /* 0x00000035ff0f7221 */ /* 0x020fe20000000000 */
[----:B------:R-:W-:Y:S01]  /*3880*/  MOV R81, R16 ;  /* 0x0000001000517202 */ /* 0x000fe20000000f00 */
[----:B------:R-:W-:Y:S01]  /*3890*/  FADD R11, R9, R10 ;  /* 0x0000000a090b7221 */ /* 0x000fe20000000000 */
[--C-:B------:R-:W-:Y:S01]  /*38a0*/  FFMA R87, R87, UR5, -R36.reuse ;  /* 0x0000000557577c23 */ /* 0x100fe20008000824 */
[----:B------:R-:W-:Y:S01]  /*38b0*/  FADD R16, R56, R15 ;  /* 0x0000000f38107221 */ /* 0x000fe20000000000 */
[----:B------:R-:W2:Y:S01]  /*38c0*/  MUFU.EX2 R90, R90 ;  /* 0x0000005a005a7308 */ /* 0x000ea20000000800 */
[----:B------:R-:W-:Y:S01]  /*38d0*/  FADD R10, R22, R11 ;  /* 0x0000000b160a7221 */ /* 0x000fe20000000000 */
[----:B------:R-:W-:Y:S01]  /*38e0*/  FFMA R86, R86, UR5, -R36 ;  /* 0x0000000556567c23 */ /* 0x000fe20008000824 */
[----:B----4-:R-:W-:Y:S01]  /*38f0*/  FADD R15, R57, R16 ;  /* 0x00000010390f7221 */ /* 0x010fe20000000000 */
[----:B------:R-:W-:Y:S01]  /*3900*/  FFMA R83, R83, UR5, -R36 ;  /* 0x0000000553537c23 */ /* 0x000fe20008000824 */
[----:B------:R-:W-:Y:S01]  /*3910*/  FADD R11, R13, R10 ;  /* 0x0000000a0d0b7221 */ /* 0x000fe20000000000 */
[--C-:B------:R-:W-:Y:S01]  /*3920*/  FFMA R67, R67, UR5, -R36.reuse ;  /* 0x0000000543437c23 */ /* 0x100fe20008000824 */
[--C-:B------:R-:W-:Y:S01]  /*3930*/  FFMA R82, R82, UR5, -R36.reuse ;  /* 0x0000000552527c23 */ /* 0x100fe20008000824 */
[----:B------:R-:W3:Y:S01]  /*3940*/  MUFU.EX2 R61, R92 ;  /* 0x0000005c003d7308 */ /* 0x000ee20000000800 */
[----:B------:R-:W-:Y:S01]  /*3950*/  FADD R10, R24, R11 ;  /* 0x0000000b180a7221 */ /* 0x000fe20000000000 */
[----:B-1----:R-:W-:Y:S01]  /*3960*/  FADD R15, R88, R15 ;  /* 0x0000000f580f7221 */ /* 0x002fe20000000000 */
[----:B------:R-:W-:Y:S01]  /*3970*/  F2FP.BF16.F32.PACK_AB R24, R24, R13 ;  /* 0x0000000d1818723e */ /* 0x000fe200000010ff */
[----:B------:R-:W-:Y:S01]  /*3980*/  FFMA R79, R79, UR5, -R36 ;  /* 0x000000054f4f7c23 */ /* 0x000fe20008000824 */
[----:B------:R-:W-:Y:S01]  /*3990*/  FADD R11, R21, R10 ;  /* 0x0000000a150b7221 */ /* 0x000fe20000000000 */
[--C-:B------:R-:W-:Y:S01]  /*39a0*/  FFMA R70, R70, UR5, -R36.reuse ;  /* 0x0000000546467c23 */ /* 0x100fe20008000824 */
[--C-:B------:R-:W-:Y:S01]  /*39b0*/  FFMA R78, R78, UR5, -R36.reuse ;  /* 0x000000054e4e7c23 */ /* 0x100fe20008000824 */
[----:B------:R1:W4:Y:S01]  /*39c0*/  MUFU.EX2 R60, R38 ;  /* 0x00000026003c7308 */ /* 0x0003220000000800 */
[----:B--2---:R-:W-:Y:S01]  /*39d0*/  FADD R10, R90, R15 ;  /* 0x0000000f5a0a7221 */ /* 0x004fe20000000000 */
[--C-:B------:R-:W-:Y:S01]  /*39e0*/  FFMA R75, R75, UR5, -R36.reuse ;  /* 0x000000054b4b7c23 */ /* 0x100fe20008000824 */
[--C-:B------:R-:W-:Y:S01]  /*39f0*/  FFMA R71, R71, UR5, -R36.reuse ;  /* 0x0000000547477c23 */ /* 0x100fe20008000824 */
[----:B------:R-:W-:Y:S01]  /*3a00*/  FFMA R74, R74, UR5, -R36 ;  /* 0x000000054a4a7c23 */ /* 0x000fe20008000824 */
[----:B------:R-:W-:Y:S01]  /*3a10*/  F2FP.BF16.F32.PACK_AB R36, R20, R7 ;  /* 0x000000071424723e */ /* 0x000fe200000010ff */
[----:B------:R-:W-:Y:S01]  /*3a20*/  @!P2 IMAD.MOV.U32 R17, RZ, RZ, 0x1 ;  /* 0x00000001ff11a424 */ /* 0x000fe200078e00ff */
[----:B------:R-:W-:Y:S01]  /*3a30*/  VIMNMX R14, RZ, UR6, !PT ;  /* 0x00000006ff0e7c48 */ /* 0x000fe2000ffe0100 */
[----:B------:R-:W2:Y:S01]  /*3a40*/  MUFU.EX2 R65, R39 ;  /* 0x0000002700417308 */ /* 0x000ea20000000800 */
[----:B---3--:R-:W-:Y:S01]  /*3a50*/  FADD R15, R61, R10 ;  /* 0x0000000a3d0f7221 */ /* 0x008fe20000000000 */
[----:B------:R-:W-:Y:S01]  /*3a60*/  FADD R10, R26, R11 ;  /* 0x0000000b1a0a7221 */ /* 0x000fe20000000000 */
[----:B-1----:R-:W-:Y:S01]  /*3a70*/  F2FP.BF16.F32.PACK_AB R38, R22, R9 ;  /* 0x000000091626723e */ /* 0x002fe200000010ff */
[----:B------:R1:W-:Y:S01]  /*3a80*/  @!P2 SYNCS.ARRIVE.TRANS64.ART0 RZ, [UR14+0x18], R17 ;  /* 0x00001811ffffa9a7 */ /* 0x0003e2000850000e */
[----:B------:R-:W-:Y:S01]  /*3a90*/  MOV R77, R18 ;  /* 0x00000012004d7202 */ /* 0x000fe20000000f00 */
[----:B------:R-:W-:Y:S01]  /*3aa0*/  FADD R11, R25, R10 ;  /* 0x0000000a190b7221 */ /* 0x000fe20000000000 */
[----:B------:R-:W-:Y:S01]  /*3ab0*/  IADD3 R18, -R14, UR4, RZ ;  /* 0x000000040e127c10 */ /* 0x000fe2000fffe1ff */
[----:B------:R-:W3:Y:S01]  /*3ac0*/  MUFU.EX2 R89, R89 ;  /* 0x0000005900597308 */ /* 0x000ee20000000800 */
[----:B----4-:R-:W-:Y:S01]  /*3ad0*/  FADD R16, R60, R15 ;  /* 0x0000000f3c107221 */ /* 0x010fe20000000000 */
[----:B------:R-:W-:Y:S01]  /*3ae0*/  FADD R10, R30, R11 ;  /* 0x0000000b1e0a7221 */ /* 0x000fe20000000000 */
[----:B------:R-:W-:-:S02]  /*3af0*/  R2UR UR6, R18 ;  /* 0x00000000120672ca */ /* 0x000fc400000e0000 */
[----:B------:R-:W-:Y:S01]  /*3b00*/  ISETP.GE.AND P0, PT, R18, 0x1, PT ;  /* 0x000000011200780c */ /* 0x000fe20003f06270 */
[----:B------:R-:W-:Y:S01]  /*3b10*/  FADD R11, R27, R10 ;  /* 0x0000000a1b0b7221 */ /* 0x000fe20000000000 */
[C---:B------:R-:W-:Y:S01]  /*3b20*/  F2FP.BF16.F32.PACK_AB R18, R34.reuse, R27 ;  /* 0x0000001b2212723e */ /* 0x040fe200000010ff */
[----:B------:R-:W4:Y:S01]  /*3b30*/  MUFU.EX2 R64, R91 ;  /* 0x0000005b00407308 */ /* 0x000f220000000800 */
[----:B--2---:R-:W-:Y:S01]  /*3b40*/  FADD R16, R65, R16 ;  /* 0x0000001041107221 */ /* 0x004fe20000000000 */
[----:B------:R-:W-:Y:S01]  /*3b50*/  FADD R10, R34, R11 ;  /* 0x0000000b220a7221 */ /* 0x000fe20000000000 */
[----:B------:R-:W-:Y:S02]  /*3b60*/  F2FP.BF16.F32.PACK_AB R37, R56, R53 ;  /* 0x000000353825723e */ /* 0x000fe400000010ff */
[----:B------:R-:W-:Y:S01]  /*3b70*/  F2FP.BF16.F32.PACK_AB R39, R88, R57 ;  /* 0x000000395827723e */ /* 0x000fe200000010ff */
[----:B------:R-:W-:Y:S01]  /*3b80*/  FADD R11, R23, R10 ;  /* 0x0000000a170b7221 */ /* 0x000fe20000000000 */
[----:B------:R-:W-:Y:S01]  /*3b90*/  F2FP.BF16.F32.PACK_AB R26, R26, R21 ;  /* 0x000000151a1a723e */ /* 0x000fe200000010ff */
[----:B------:R-:W2:Y:S01]  /*3ba0*/  MUFU.EX2 R93, R93 ;  /* 0x0000005d005d7308 */ /* 0x000ea20000000800 */
[----:B---3--:R-:W-:Y:S01]  /*3bb0*/  FADD R15, R89, R16 ;  /* 0x00000010590f7221 */ /* 0x008fe20000000000 */
[C---:B------:R-:W-:Y:S01]  /*3bc0*/  FADD R10, R28.reuse, R11 ;  /* 0x0000000b1c0a7221 */ /* 0x040fe20000000000 */
[----:B------:R-:W-:Y:S01]  /*3bd0*/  F2FP.BF16.F32.PACK_AB R27, R65, R60 ;  /* 0x0000003c411b723e */ /* 0x000fe200000010ff */
[----:B------:R3:W-:Y:S01]  /*3be0*/  STSM.16.M88.4 [R69], R36 ;  /* 0x0000002445007844 */ /* 0x0007e20000000200 */
[----:B------:R-:W-:Y:S01]  /*3bf0*/  F2FP.BF16.F32.PACK_AB R28, R28, R23 ;  /* 0x000000171c1c723e */ /* 0x000fe200000010ff */
[----:B------:R-:W-:Y:S01]  /*3c00*/  FADD R11, R29, R10 ;  /* 0x0000000a1d0b7221 */ /* 0x000fe20000000000 */
[----:B------:R-:W-:Y:S01]  /*3c10*/  UISETP.GT.AND UP0, UPT, UR6, URZ, UPT ;  /* 0x0000003f0600728c */ /* 0x000fe2000bf04270 */
[----:B------:R-:W5:Y:S01]  /*3c20*/  MUFU.EX2 R94, R94 ;  /* 0x0000005e005e7308 */ /* 0x000f620000000800 */
[----:B----4-:R-:W-:Y:S01]  /*3c30*/  FADD R16, R64, R15 ;  /* 0x0000000f40107221 */ /* 0x010fe20000000000 */
[----:B------:R-:W-:Y:S01]  /*3c40*/  FADD R10, R32, R11 ;  /* 0x0000000b200a7221 */ /* 0x000fe20000000000 */
[----:B-1----:R-:W-:Y:S01]  /*3c50*/  F2FP.BF16.F32.PACK_AB R17, R64, R89 ;  /* 0x000000594011723e */ /* 0x002fe200000010ff */
[----:B------:R-:W-:Y:S01]  /*3c60*/  IMAD.MOV.U32 R11, RZ, RZ, 0x3f800000 ;  /* 0x3f800000ff0b7424 */ /* 0x000fe200078e00ff */
[----:B------:R-:W-:Y:S01]  /*3c70*/  CS2R R56, SRZ ;  /* 0x0000000000387805 */ /* 0x000fe2000001ff00 */
[----:B------:R-:W-:Y:S01]  /*3c80*/  FADD R7, R31, R10 ;  /* 0x0000000a1f077221 */ /* 0x000fe20000000000 */
[----:B------:R-:W-:Y:S01]  /*3c90*/  CS2R R64, SRZ ;  /* 0x0000000000407805 */ /* 0x000fe2000001ff00 */
[----:B------:R-:W1:Y:S01]  /*3ca0*/  MUFU.EX2 R95, R95 ;  /* 0x0000005f005f7308 */ /* 0x000e620000000800 */
[----:B--2---:R-:W-:Y:S01]  /*3cb0*/  FADD R15, R93, R16 ;  /* 0x000000105d0f7221 */ /* 0x004fe20000000000 */
[----:B------:R-:W-:Y:S01]  /*3cc0*/  F2FP.BF16.F32.PACK_AB R16, R30, R25 ;  /* 0x000000191e10723e */ /* 0x000fe200000010ff */
[----:B------:R-:W-:Y:S01]  /*3cd0*/  FADD R10, R40, R7 ;  /* 0x00000007280a7221 */ /* 0x000fe20000000000 */
[----:B------:R-:W-:-:S02]  /*3ce0*/  F2FP.BF16.F32.PACK_AB R25, R61, R90 ;  /* 0x0000005a3d19723e */ /* 0x000fc400000010ff */
[----:B---3--:R-:W-:Y:S02]  /*3cf0*/  CS2R R36, SRZ ;  /* 0x0000000000247805 */ /* 0x008fe4000001ff00 */
[----:B------:R-:W-:Y:S01]  /*3d00*/  CS2R R38, SRZ ;  /* 0x0000000000267805 */ /* 0x000fe2000001ff00 */
[----:B------:R-:W-:Y:S01]  /*3d10*/  FADD R7, R41, R10 ;  /* 0x0000000a29077221 */ /* 0x000fe20000000000 */
[----:B------:R-:W2:Y:S01]  /*3d20*/  MUFU.EX2 R96, R96 ;  /* 0x0000006000607308 */ /* 0x000ea20000000800 */
[C---:B-----5:R-:W-:Y:S01]  /*3d30*/  FADD R30, R94.reuse, R15 ;  /* 0x0000000f5e1e7221 */ /* 0x060fe20000000000 */
[----:B------:R-:W-:Y:S01]  /*3d40*/  F2FP.BF16.F32.PACK_AB R19, R94, R93 ;  /* 0x0000005d5e13723e */ /* 0x000fe200000010ff */
[----:B------:R-:W-:Y:S01]  /*3d50*/  FADD R10, R48, R7 ;  /* 0x00000007300a7221 */ /* 0x000fe20000000000 */
[----:B------:R-:W-:Y:S01]  /*3d60*/  STSM.16.M88.4 [R72], R24 ;  /* 0x0000001848007844 */ /* 0x000fe20000000200 */
[----:B------:R-:W-:Y:S02]  /*3d70*/  CS2R R60, SRZ ;  /* 0x00000000003c7805 */ /* 0x000fe4000001ff00 */
[----:B------:R-:W-:Y:S01]  /*3d80*/  CS2R R88, SRZ ;  /* 0x0000000000587805 */ /* 0x000fe2000001ff00 */
[----:B------:R-:W-:Y:S01]  /*3d90*/  FADD R7, R33, R10 ;  /* 0x0000000a21077221 */ /* 0x000fe20000000000 */
[----:B------:R-:W3:Y:S01]  /*3da0*/  MUFU.EX2 R55, R55 ;  /* 0x0000003700377308 */ /* 0x000ee20000000800 */
[----:B-1----:R-:W-:Y:S01]  /*3db0*/  FADD R13, R95, R30 ;  /* 0x0000001e5f0d7221 */ /* 0x002fe20000000000 */
[----:B------:R-:W-:Y:S01]  /*3dc0*/  F2FP.BF16.F32.PACK_AB R30, R32, R29 ;  /* 0x0000001d201e723e */ /* 0x000fe200000010ff */
[----:B------:R-:W-:Y:S01]  /*3dd0*/  FADD R10, R42, R7 ;  /* 0x000000072a0a7221 */ /* 0x000fe20000000000 */
[C---:B------:R-:W-:Y:S01]  /*3de0*/  F2FP.BF16.F32.PACK_AB R29, R68.reuse, R95 ;  /* 0x0000005f441d723e */ /* 0x040fe200000010ff */
[----:B------:R-:W-:Y:S01]  /*3df0*/  FADD R13, R68, R13 ;  /* 0x0000000d440d7221 */ /* 0x000fe20000000000 */
[----:B------:R1:W-:Y:S01]  /*3e00*/  STSM.16.M88.4 [R73], R16 ;  /* 0x0000001049007844 */ /* 0x0003e20000000200 */
[----:B------:R-:W-:Y:S01]  /*3e10*/  FADD R7, R35, R10 ;  /* 0x0000000a23077221 */ /* 0x000fe20000000000 */
[----:B------:R-:W4:Y:S01]  /*3e20*/  MUFU.EX2 R58, R58 ;  /* 0x0000003a003a7308 */ /* 0x000f220000000800 */
[----:B--2---:R-:W-:Y:S01]  /*3e30*/  FADD R20, R96, R13 ;  /* 0x0000000d60147221 */ /* 0x004fe20000000000 */
[----:B------:R-:W-:Y:S01]  /*3e40*/  MOV R13, 0x3f800000 ;  /* 0x3f800000000d7802 */ /* 0x000fe20000000f00 */
[----:B------:R-:W-:Y:S01]  /*3e50*/  FADD R10, R44, R7 ;  /* 0x000000072c0a7221 */ /* 0x000fe20000000000 */
[----:B------:R-:W-:-:S02]  /*3e60*/  CS2R R68, SRZ ;  /* 0x0000000000447805 */ /* 0x000fc4000001ff00 */
[----:B------:R-:W-:Y:S02]  /*3e70*/  CS2R R90, SRZ ;  /* 0x00000000005a7805 */ /* 0x000fe4000001ff00 */
[----:B------:R-:W-:Y:S01]  /*3e80*/  CS2R R92, SRZ ;  /* 0x00000000005c7805 */ /* 0x000fe2000001ff00 */
[----:B------:R-:W-:Y:S01]  /*3e90*/  FADD R7, R43, R10 ;  /* 0x0000000a2b077221 */ /* 0x000fe20000000000 */
[----:B------:R-:W2:Y:S01]  /*3ea0*/  MUFU.EX2 R59, R59 ;  /* 0x0000003b003b7308 */ /* 0x000ea20000000800 */
[----:B---3--:R-:W-:Y:S01]  /*3eb0*/  FADD R9, R55, R20 ;  /* 0x0000001437097221 */ /* 0x008fe20000000000 */
[----:B------:R-:W-:Y:S02]  /*3ec0*/  CS2R R94, SRZ ;  /* 0x00000000005e7805 */ /* 0x000fe4000001ff00 */
[----:B-1----:R-:W-:-:S04]  /*3ed0*/  CS2R R72, SRZ ;  /* 0x0000000000487805 */ /* 0x002fc8000001ff00 */
[----:B------:R-:W1:Y:S01]  /*3ee0*/  MUFU.EX2 R62, R62 ;  /* 0x0000003e003e7308 */ /* 0x000e620000000800 */
[----:B----4-:R-:W-:-:S07]  /*3ef0*/  FADD R20, R58, R9 ;  /* 0x000000093a147221 */ /* 0x010fce0000000000 */
[----:B------:R-:W3:Y:S01]  /*3f00*/  MUFU.EX2 R63, R63 ;  /* 0x0000003f003f7308 */ /* 0x000ee20000000800 */
[C---:B--2---:R-:W-:Y:S01]  /*3f10*/  FADD R9, R59.reuse, R20 ;  /* 0x000000143b097221 */ /* 0x044fe20000000000 */
[----:B------:R-:W-:Y:S02]  /*3f20*/  F2FP.BF16.F32.PACK_AB R21, R59, R58 ;  /* 0x0000003a3b15723e */ /* 0x000fe400000010ff */
[----:B------:R-:W-:-:S04]  /*3f30*/  CS2R R58, SRZ ;  /* 0x00000000003a7805 */ /* 0x000fc8000001ff00 */
[----:B------:R-:W2:Y:S01]  /*3f40*/  MUFU.EX2 R66, R66 ;  /* 0x0000004200427308 */ /* 0x000ea20000000800 */
[----:B-1----:R-:W-:-:S07]  /*3f50*/  FADD R20, R62, R9 ;  /* 0x000000093e147221 */ /* 0x002fce0000000000 */
[----:B------:R-:W1:Y:S01]  /*3f60*/  MUFU.EX2 R67, R67 ;  /* 0x0000004300437308 */ /* 0x000e620000000800 */
[----:B---3--:R-:W-:Y:S01]  /*3f70*/  FADD R9, R63, R20 ;  /* 0x000000143f097221 */ /* 0x008fe20000000000 */
[----:B------:R-:W-:Y:S02]  /*3f80*/  F2FP.BF16.F32.PACK_AB R20, R40, R31 ;  /* 0x0000001f2814723e */ /* 0x000fe400000010ff */
[----:B------:R-:W-:Y:S02]  /*3f90*/  F2FP.BF16.F32.PACK_AB R31, R55, R96 ;  /* 0x00000060371f723e */ /* 0x000fe400000010ff */
[----:B------:R-:W-:Y:S02]  /*3fa0*/  CS2R R96, SRZ ;  /* 0x0000000000607805 */ /* 0x000fe4000001ff00 */
[----:B------:R-:W-:Y:S02]  /*3fb0*/  F2FP.BF16.F32.PACK_AB R23, R63, R62 ;  /* 0x0000003e3f17723e */ /* 0x000fe400000010ff */
[----:B------:R-:W-:Y:S01]  /*3fc0*/  CS2R R62, SRZ ;  /* 0x00000000003e7805 */ /* 0x000fe2000001ff00 */
[----:B------:R-:W3:Y:S01]  /*3fd0*/  MUFU.EX2 R70, R70 ;  /* 0x0000004600467308 */ /* 0x000ee20000000800 */
[----:B--2---:R-:W-:Y:S01]  /*3fe0*/  FADD R22, R66, R9 ;  /* 0x0000000942167221 */ /* 0x004fe20000000000 */
[----:B------:R2:W-:Y:S06]  /*3ff0*/  STSM.16.M88.4 [R76], R28 ;  /* 0x0000001c4c007844 */ /* 0x0005ec0000000200 */
[----:B------:R-:W4:Y:S01]  /*4000*/  MUFU.EX2 R71, R71 ;  /* 0x0000004700477308 */ /* 0x000f220000000800 */
[----:B-1----:R-:W-:Y:S01]  /*4010*/  FADD R9, R67, R22 ;  /* 0x0000001643097221 */ /* 0x002fe20000000000 */
[----:B------:R-:W-:-:S02]  /*4020*/  F2FP.BF16.F32.PACK_AB R22, R48, R41 ;  /* 0x000000293016723e */ /* 0x000fc400000010ff */
[----:B------:R-:W-:-:S03]  /*4030*/  CS2R R40, SRZ ;  /* 0x0000000000287805 */ /* 0x000fc6000001ff00 */
[----:B------:R1:W-:Y:S01]  /*4040*/  STSM.16.M88.4 [R77], R20 ;  /* 0x000000144d007844 */ /* 0x0003e20000000200 */
[----:B------:R-:W5:Y:S01]  /*4050*/  MUFU.EX2 R46, R46 ;  /* 0x0000002e002e7308 */ /* 0x000f620000000800 */
[----:B---3--:R-:W-:Y:S01]  /*4060*/  FADD R34, R70, R9 ;  /* 0x0000000946227221 */ /* 0x008fe20000000000 */
[----:B--2---:R-:W-:Y:S02]  /*4070*/  F2FP.BF16.F32.PACK_AB R28, R42, R33 ;  /* 0x000000212a1c723e */ /* 0x004fe400000010ff */
[----:B------:R-:W-:Y:S02]  /*4080*/  F2FP.BF16.F32.PACK_AB R30, R44, R35 ;  /* 0x000000232c1e723e */ /* 0x000fe400000010ff */
[----:B------:R-:W-:Y:S02]  /*4090*/  F2FP.BF16.F32.PACK_AB R29, R67, R66 ;  /* 0x00000042431d723e */ /* 0x000fe400000010ff */
[----:B------:R-:W-:Y:S01]  /*40a0*/  CS2R R66, SRZ ;  /* 0x0000000000427805 */ /* 0x000fe2000001ff00 */
[----:B------:R-:W2:Y:S01]  /*40b0*/  MUFU.EX2 R45, R45 ;  /* 0x0000002d002d7308 */ /* 0x000ea20000000800 */
[C---:B----4-:R-:W-:Y:S01]  /*40c0*/  FADD R9, R71.reuse, R34 ;  /* 0x0000002247097221 */ /* 0x050fe20000000000 */
[----:B------:R-:W-:-:S02]  /*40d0*/  F2FP.BF16.F32.PACK_AB R31, R71, R70 ;  /* 0x00000046471f723e */ /* 0x000fc400000010ff */
[----:B------:R-:W-:-:S03]  /*40e0*/  CS2R R70, SRZ ;  /* 0x0000000000467805 */ /* 0x000fc6000001ff00 */
[----:B------:R3:W-:Y:S01]  /*40f0*/  STSM.16.M88.4 [R51], R28 ;  /* 0x0000001c33007844 */ /* 0x0007e20000000200 */
[----:B------:R-:W4:Y:S01]  /*4100*/  MUFU.EX2 R50, R50 ;  /* 0x0000003200327308 */ /* 0x000f220000000800 */
[C---:B-----5:R-:W-:Y:S01]  /*4110*/  F2FP.BF16.F32.PACK_AB R32, R46.reuse, R43 ;  /* 0x0000002b2e20723e */ /* 0x060fe200000010ff */
[----:B------:R-:W-:Y:S01]  /*4120*/  FADD R10, R46, R7 ;  /* 0x000000072e0a7221 */ /* 0x000fe20000000000 */
[----:B------:R-:W-:Y:S02]  /*4130*/  CS2R R42, SRZ ;  /* 0x00000000002a7805 */ /* 0x000fe4000001ff00 */
[----:B-1----:R-:W-:-:S03]  /*4140*/  CS2R R76, SRZ ;  /* 0x00000000004c7805 */ /* 0x002fc6000001ff00 */
[----:B------:R-:W1:Y:S01]  /*4150*/  MUFU.EX2 R74, R74 ;  /* 0x0000004a004a7308 */ /* 0x000e620000000800 */
[----:B--2---:R-:W-:Y:S01]  /*4160*/  FADD R7, R45, R10 ;  /* 0x0000000a2d077221 */ /* 0x004fe20000000000 */
[----:B---3--:R-:W-:-:S06]  /*4170*/  CS2R R28, SRZ ;  /* 0x00000000001c7805 */ /* 0x008fcc000001ff00 */
[----:B------:R-:W2:Y:S01]  /*4180*/  MUFU.EX2 R75, R75 ;  /* 0x0000004b004b7308 */ /* 0x000ea20000000800 */
[C---:B----4-:R-:W-:Y:S01]  /*4190*/  F2FP.BF16.F32.PACK_AB R34, R50.reuse, R45 ;  /* 0x0000002d3222723e */ /* 0x050fe200000010ff */
[----:B------:R-:W-:Y:S01]  /*41a0*/  FADD R10, R50, R7 ;  /* 0x00000007320a7221 */ /* 0x000fe20000000000 */
[----:B------:R-:W-:Y:S02]  /*41b0*/  CS2R R30, SRZ ;  /* 0x00000000001e7805 */ /* 0x000fe4000001ff00 */
[----:B------:R-:W-:Y:S02]  /*41c0*/  CS2R R44, SRZ ;  /* 0x00000000002c7805 */ /* 0x000fe4000001ff00 */
[----:B------:R-:W-:Y:S01]  /*41d0*/  CS2R R50, SRZ ;  /* 0x0000000000327805 */ /* 0x000fe2000001ff00 */
[----:B------:R-:W3:Y:S01]  /*41e0*/  MUFU.EX2 R78, R78 ;  /* 0x0000004e004e7308 */ /* 0x000ee20000000800 */
[----:B-1----:R-:W-:-:S07]  /*41f0*/  FADD R16, R74, R9 ;  /* 0x000000094a107221 */ /* 0x002fce0000000000 */
[----:B------:R-:W1:Y:S01]  /*4200*/  MUFU.EX2 R79, R79 ;  /* 0x0000004f004f7308 */ /* 0x000e620000000800 */
[C---:B--2---:R-:W-:Y:S01]  /*4210*/  F2FP.BF16.F32.PACK_AB R33, R75.reuse, R74 ;  /* 0x0000004a4b21723e */ /* 0x044fe200000010ff */
[----:B------:R-:W-:Y:S01]  /*4220*/  FADD R9, R75, R16 ;  /* 0x000000104b097221 */ /* 0x000fe20000000000 */
[----:B------:R-:W-:-:S05]  /*4230*/  CS2R R74, SRZ ;  /* 0x00000000004a7805 */ /* 0x000fca000001ff00 */
[----:B------:R-:W2:Y:S01]  /*4240*/  MUFU.EX2 R47, R47 ;  /* 0x0000002f002f7308 */ /* 0x000ea20000000800 */
[----:B---3--:R-:W-:-:S07]  /*4250*/  FADD R16, R78, R9 ;  /* 0x000000094e107221 */ /* 0x008fce0000000000 */
[----:B------:R-:W3:Y:S01]  /*4260*/  MUFU.EX2 R52, R52 ;  /* 0x0000003400347308 */ /* 0x000ee20000000800 */
[C---:B-1----:R-:W-:Y:S01]  /*4270*/  F2FP.BF16.F32.PACK_AB R35, R79.reuse, R78 ;  /* 0x0000004e4f23723e */ /* 0x042fe200000010ff */
[----:B------:R-:W-:Y:S01]  /*4280*/  FADD R9, R79, R16 ;  /* 0x000000104f097221 */ /* 0x000fe20000000000 */
[----:B------:R-:W-:-:S03]  /*4290*/  CS2R R78, SRZ ;  /* 0x00000000004e7805 */ /* 0x000fc6000001ff00 */
[----:B------:R1:W-:Y:S02]  /*42a0*/  STSM.16.M88.4 [R80], R32 ;  /* 0x0000002050007844 */ /* 0x0003e40000000200 */
[----:B------:R-:W-:Y:S01]  /*42b0*/  MUFU.EX2 R49, R49 ;  /* 0x0000003100317308 */ /* 0x000fe20000000800 */
[----:B--2---:R-:W-:-:S07]  /*42c0*/  FADD R7, R47, R10 ;  /* 0x0000000a2f077221 */ /* 0x004fce0000000000 */
[----:B------:R-:W2:Y:S01]  /*42d0*/  MUFU.EX2 R54, R54 ;  /* 0x0000003600367308 */ /* 0x000ea20000000800 */
[C---:B---3--:R-:W-:Y:S01]  /*42e0*/  F2FP.BF16.F32.PACK_AB R24, R52.reuse, R47 ;  /* 0x0000002f3418723e */ /* 0x048fe200000010ff */
[----:B------:R-:W-:Y:S01]  /*42f0*/  FADD R10, R52, R7 ;  /* 0x00000007340a7221 */ /* 0x000fe20000000000 */
[----:B------:R-:W-:Y:S02]  /*4300*/  CS2R R46, SRZ ;  /* 0x00000000002e7805 */ /* 0x000fe4000001ff00 */
[----:B------:R-:W-:Y:S02]  /*4310*/  CS2R R52, SRZ ;  /* 0x0000000000347805 */ /* 0x000fe4000001ff00 */
[----:B-1----:R-:W-:Y:S02]  /*4320*/  CS2R R32, SRZ ;  /* 0x0000000000207805 */ /* 0x002fe4000001ff00 */
[----:B------:R-:W-:Y:S01]  /*4330*/  CS2R R34, SRZ ;  /* 0x0000000000227805 */ /* 0x000fe2000001ff00 */
[----:B------:R-:W1:Y:S08]  /*4340*/  MUFU.EX2 R82, R82 ;  /* 0x0000005200527308 */ /* 0x000e700000000800 */
[----:B------:R-:W3:Y:S01]  /*4350*/  MUFU.EX2 R83, R83 ;  /* 0x0000005300537308 */ /* 0x000ee20000000800 */
[----:B--2---:R-:W-:-:S07]  /*4360*/  F2FP.BF16.F32.PACK_AB R26, R54, R49 ;  /* 0x00000031361a723e */ /* 0x004fce00000010ff */
[----:B------:R-:W-:Y:S01]  /*4370*/  MUFU.EX2 R86, R86 ;  /* 0x0000005600567308 */ /* 0x000fe20000000800 */
[----:B-1----:R-:W-:Y:S01]  /*4380*/  FADD R16, R82, R9 ;  /* 0x0000000952107221 */ /* 0x002fe20000000000 */
[----:B------:R-:W-:Y:S01]  /*4390*/  FADD R9, R49, R10 ;  /* 0x0000000a31097221 */ /* 0x000fe20000000000 */
[----:B------:R-:W-:Y:S01]  /*43a0*/  IMAD.MOV.U32 R10, RZ, RZ, RZ ;  /* 0x000000ffff0a7224 */ /* 0x000fe200078e00ff */
[----:B------:R-:W-:Y:S02]  /*43b0*/  CS2R R48, SRZ ;  /* 0x0000000000307805 */ /* 0x000fe4000001ff00 */
[----:B------:R-:W-:Y:S01]  /*43c0*/  FADD R9, R54, R9 ;  /* 0x0000000936097221 */ /* 0x000fe20000000000 */
[----:B------:R-:W-:Y:S01]  /*43d0*/  CS2R R54, SRZ ;  /* 0x0000000000367805 */ /* 0x000fe2000001ff00 */
[----:B------:R-:W1:Y:S01]  /*43e0*/  MUFU.EX2 R87, R87 ;  /* 0x0000005700577308 */ /* 0x000e620000000800 */
[C---:B---3--:R-:W-:Y:S01]  /*43f0*/  F2FP.BF16.F32.PACK_AB R25, R83.reuse, R82 ;  /* 0x000000525319723e */ /* 0x048fe200000010ff */
[----:B------:R-:W-:Y:S01]  /*4400*/  FADD R7, R83, R16 ;  /* 0x0000001053077221 */ /* 0x000fe20000000000 */
[----:B------:R-:W-:-:S02]  /*4410*/  CS2R R82, SRZ ;  /* 0x0000000000527805 */ /* 0x000fc4000001ff00 */
[----:B-1----:R-:W-:Y:S01]  /*4420*/  F2FP.BF16.F32.PACK_AB R27, R87, R86 ;  /* 0x00000056571b723e */ /* 0x002fe200000010ff */
[----:B------:R-:W-:-:S04]  /*4430*/  FADD R86, R86, R7 ;  /* 0x0000000756567221 */ /* 0x000fc80000000000 */
[----:B------:R1:W-:Y:S01]  /*4440*/  STSM.16.M88.4 [R81], R24 ;  /* 0x0000001851007844 */ /* 0x0003e20000000200 */
[----:B------:R-:W-:Y:S01]  /*4450*/  FADD R7, R87, R86 ;  /* 0x0000005657077221 */ /* 0x000fe20000000000 */
[----:B------:R-:W-:Y:S01]  /*4460*/  CS2R R86, SRZ ;  /* 0x0000000000567805 */ /* 0x000fe2000001ff00 */
[----:B------:R2:W-:Y:S06]  /*4470*/  MEMBAR.ALL.CTA ;  /* 0x0000000000007992 */ /* 0x0005ec0000008000 */
[----:B--2---:R-:W2:Y:S01]  /*4480*/  FENCE.VIEW.ASYNC.S ;  /* 0x00000000000073c6 */ /* 0x004ea20000000000 */
[----:B-1----:R-:W-:-:S02]  /*4490*/  CS2R R24, SRZ ;  /* 0x0000000000187805 */ /* 0x002fc4000001ff00 */
[----:B------:R-:W-:Y:S02]  /*44a0*/  CS2R R26, SRZ ;  /* 0x00000000001a7805 */ /* 0x000fe4000001ff00 */
[----:B------:R-:W-:Y:S01]  /*44b0*/  CS2R R80, SRZ ;  /* 0x0000000000507805 */ /* 0x000fe2000001ff00 */
[----:B--2---:R-:W-:Y:S01]  /*44c0*/  NOP ;  /* 0x0000000000007918 */ /* 0x004fe20000000000 */
[----:B------:R-:W-:Y:S05]  /*44d0*/  @!P0 BRA `(.L_x_14) ;  /* 0x0000002c00208947 */ /* 0x000fea0003800000 */
[----:B------:R-:W-:Y:S01]  /*44e0*/  IMAD.MOV.U32 R16, RZ, RZ, R6 ;  /* 0x000000ffff107224 */ /* 0x000fe200078e0006 */
[----:B------:R-:W-:Y:S01]  /*44f0*/  IADD3 R15, R14, -UR60, RZ ;  /* 0x8000003c0e0f7c10 */ /* 0x000fe2000fffe0ff */
[----:B------:R-:W-:Y:S01]  /*4500*/  IMAD.MOV.U32 R17, RZ, RZ, R5 ;  /* 0x000000ffff117224 */ /* 0x000fe200078e0005 */
[----:B------:R-:W-:Y:S01]  /*4510*/  UPLOP3.LUT UP1, UPT, UPT, UPT, UPT, 0x40, 0x0 ;  /* 0x000000000000789c */ /* 0x000fe20003f2e870 */
[----:B------:R-:W-:Y:S01]  /*4520*/  IMAD.MOV.U32 R13, RZ, RZ, 0x3f800000 ;  /* 0x3f800000ff0d7424 */ /* 0x000fe200078e00ff */
[----:B------:R-:W-:Y:S01]  /*4530*/  UMOV UR6, UR4 ;  /* 0x0000000400067c82 */ /* 0x000fe20008000000 */
[----:B------:R-:W-:Y:S01]  /*4540*/  IMAD.MOV.U32 R20, RZ, RZ, RZ ;  /* 0x000000ffff147224 */ /* 0x000fe200078e00ff */
[----:B------:R-:W-:Y:S01]  /*4550*/  ULDC UR5, c[0x0][0x480] ;  /* 0x0001200000057ab9 */ /* 0x000fe20000000800 */
[----:B------:R-:W-:-:S07]  /*4560*/  IMAD.MOV.U32 R24, RZ, RZ, RZ ;  /* 0x000000ffff187224 */ /* 0x000fce00078e00ff */
.L_x_19:
[----:B------:R-:W1:Y:S01]  /*4570*/  S2UR UR7, SR_CgaCtaId ;  /* 0x00000000000779c3 */ /* 0x000e620000008800 */
[----:B------:R-:W-:Y:S01]  /*4580*/  UMOV UR14, 0x400 ;  /* 0x00000400000e7882 */ /* 0x000fe20000000000 */
[----:B------:R-:W-:-:S05]  /*4590*/  LOP3.LUT R10, R20, 0x1, RZ, 0x3c, !PT ;  /* 0x00000001140a7812 */ /* 0x000fca00078e3cff */
[----:B------:R-:W-:Y:S01]  /*45a0*/  IMAD.U32 R5, R10, -0x80000000, RZ ;  /* 0x800000000a057824 */ /* 0x000fe200078e00ff */
[----:B-1----:R-:W-:-:S04]  /*45b0*/  ULEA UR14, UR7, UR14, 0x18 ;  /* 0x0000000e070e7291 */ /* 0x002fc8000f8ec03f */
[----:B------:R-:W-:Y:S02]  /*45c0*/  ULEA UR9, UR13, UR14, 0xd ;  /* 0x0000000e0d097291 */ /* 0x000fe4000f8e683f */
[----:B------:R-:W-:Y:S02]  /*45d0*/  UIADD3 UR7, UR14, 0x18400, URZ ;  /* 0x000184000e077890 */ /* 0x000fe4000fffe03f */
[----:B------:R-:W-:Y:S01]  /*45e0*/  UIADD3 UR8, UR9, 0xc400, URZ ;  /* 0x0000c40009087890 */ /* 0x000fe2000fffe03f */
[----:B------:R-:W1:Y:S01]  /*45f0*/  SYNCS.PHASECHK.TRANS64.TRYWAIT P0, [UR14+0x10], R5 ;  /* 0x00001005ff0075a7 */ /* 0x000e62000800014e */
[----:B------:R-:W-:Y:S02]  /*4600*/  USHF.R.U32.HI UR7, URZ, 0x4, UR7 ;  /* 0x000000043f077899 */ /* 0x000fe40008011607 */
[----:B------:R-:W-:Y:S02]  /*4610*/  USHF.R.U32.HI UR8, URZ, 0x4, UR8 ;  /* 0x000000043f087899 */ /* 0x000fe40008011608 */
[----:B------:R-:W-:-:S02]  /*4620*/  ULOP3.LUT UR7, UR7, 0x3fc0, URZ, 0xc0, !UPT ;  /* 0x00003fc007077892 */ /* 0x000fc4000f8ec03f */
[----:B------:R-:W-:Y:S02]  /*4630*/  ULOP3.LUT UR8, UR8, 0x3fc0, URZ, 0xc0, !UPT ;  /* 0x00003fc008087892 */ /* 0x000fe4000f8ec03f */
[----:B------:R-:W-:Y:S02]  /*4640*/  ULOP3.LUT UR16, UR7, 0x10000, URZ, 0xfc, !UPT ;  /* 0x0001000007107892 */ /* 0x000fe4000f8efc3f */
[----:B------:R-:W-:Y:S01]  /*4650*/  ULOP3.LUT UR8, UR8, 0x10000, URZ, 0xfc, !UPT ;  /* 0x0001000008087892 */ /* 0x000fe2000f8efc3f */
[----:B-1----:R-:W-:Y:S11]  /*4660*/  @P0 BRA `(.L_x_15) ;  /* 0x00000000000c0947 */ /* 0x002ff60003800000 */
[----:B------:R-:W-:-:S04]  /*4670*/  SHF.L.U32 R18, R10, 0x1f, RZ ;  /* 0x0000001f0a127819 */ /* 0x000fc800000006ff */
[----:B------:R-:W1:Y:S02]  /*4680*/  SYNCS.PHASECHK.TRANS64.TRYWAIT P0, [UR14+0x10], R18 ;  /* 0x00001012ff0075a7 */ /* 0x000e64000800014e */
[----:B-1----:R-:W-:Y:S05]  /*4690*/  @!P0 BRA `(.L_x_16) ;  /* 0x0000007400f88947 */ /* 0x002fea0003800000 */
.L_x_15:
[----:B------:R-:W-:Y:S01]  /*46a0*/  WARPGROUP.ARRIVE ;  /* 0x00000000000079c5 */ /* 0x000fe20000000000 */
[----:B------:R-:W-:Y:S01]  /*46b0*/  UMOV UR22, UR16 ;  /* 0x0000001000167c82 */ /* 0x000fe20008000000 */
[----:B------:R-:W-:Y:S01]  /*46c0*/  UMOV UR23, 0x40000040 ;  /* 0x4000004000177882 */ /* 0x000fe20000000000 */
[----:B------:R-:W-:Y:S01]  /*46d0*/  UMOV UR20, UR8 ;  /* 0x0000000800147c82 */ /* 0x000fe20008000000 */
[----:B------:R-:W-:Y:S01]  /*46e0*/  UMOV UR21, 0x40000040 ;  /* 0x4000004000157882 */ /* 0x000fe20000000000 */
[----:B------:R-:W-:Y:S01]  /*46f0*/  UIADD3 UR18, UR16, 0x806, URZ ;  /* 0x0000080610127890 */ /* 0x000fe2000fffe03f */
[----:B------:R-:W-:Y:S01]  /*4700*/  HGMMA.64x128x16.F32.BF16 R120, gdesc[UR20], RZ, !UPT ;  /* 0x01e00000147879f0 */ /* 0x000fe2000c7018ff */
[----:B------:R-:W-:Y:S01]  /*4710*/  ULOP3.LUT UR22, UR16, 0x2, URZ, 0xfc, !UPT ;  /* 0x0000000210167892 */ /* 0x000fe2000f8efc3f */
[----:B------:R-:W-:Y:S01]  /*4720*/  IMAD.U32 R18, R20, -0x80000000, RZ ;  /* 0x8000000014127824 */ /* 0x000fe200078e00ff */
[----:B------:R-:W-:Y:S01]  /*4730*/  ULOP3.LUT UR20, UR8, 0x2, URZ, 0xfc, !UPT ;  /* 0x0000000208147892 */ /* 0x000fe2000f8efc3f */
[-C--:B------:R-:W-:Y:S01]  /*4740*/  FMUL R117, R117, R13.reuse ;  /* 0x0000000d75757220 */ /* 0x080fe20000400000 */
[----:B------:R-:W-:Y:S01]  /*4750*/  UMOV UR23, 0x40000040 ;  /* 0x4000004000177882 */ /* 0x000fe20000000000 */
[----:B------:R-:W-:Y:S01]  /*4760*/  UMOV UR21, 0x40000040 ;  /* 0x4000004000157882 */ /* 0x000fe20000000000 */
[----:B------:R-:W-:Y:S01]  /*4770*/  UMOV UR19, 0x40000040 ;  /* 0x4000004000137882 */ /* 0x000fe20000000000 */
[----:B------:R-:W-:Y:S01]  /*4780*/  UMOV UR17, 0x40000040 ;  /* 0x4000004000117882 */ /* 0x000fe20000000000 */
[----:B------:R-:W-:Y:S01]  /*4790*/  UIADD3 UR6, UR6, -0x1, URZ ;  /* 0xffffffff06067890 */ /* 0x000fe2000fffe03f */
[-C--:B------:R-:W-:Y:S01]  /*47a0*/  FMUL R116, R116, R13.reuse ;  /* 0x0000000d74747220 */ /* 0x080fe20000400000 */
        /* <DEDUP_REMOVED lines=45> */
[----:B------:R-:W-:Y:S01]  /*4a80*/  FMUL R24, R24, R13 ;  /* 0x0000000d18187220 */ /* 0x000fe20000400000 */
        /* <DEDUP_REMOVED lines=48> */
[----:B------:R-:W-:Y:S01]  /*4d90*/  HGMMA.64x128x16.F32.BF16 R120, gdesc[UR20], R120 ;  /* 0x01e00000147879f0 */ /* 0x000fe20008701878 */
[----:B------:R-:W-:-:S02]  /*4da0*/  ULOP3.LUT UR22, UR16, 0x4, URZ, 0xfc, !UPT ;  /* 0x0000000410167892 */ /* 0x000fc4000f8efc3f */
[----:B------:R-:W-:Y:S01]  /*4db0*/  ULOP3.LUT UR20, UR8, 0x4, URZ, 0xfc, !UPT ;  /* 0x0000000408147892 */ /* 0x000fe2000f8efc3f */
[----:B------:R-:W-:Y:S01]  /*4dc0*/  UMOV UR23, 0x40000040 ;  /* 0x4000004000177882 */ /* 0x000fe20000000000 */
[----:B------:R-:W-:-:S07]  /*4dd0*/  UMOV UR21, 0x40000040 ;  /* 0x4000004000157882 */ /* 0x000fce0000000000 */
[----:B------:R-:W-:Y:S01]  /*4de0*/  HGMMA.64x128x16.F32.BF16 R120, gdesc[UR20], R120 ;  /* 0x01e00000147879f0 */ /* 0x000fe20008701878 */
[----:B------:R-:W-:Y:S02]  /*4df0*/  ULOP3.LUT UR22, UR16, 0x6, URZ, 0xfc, !UPT ;  /* 0x0000000610167892 */ /* 0x000fe4000f8efc3f */
[----:B------:R-:W-:Y:S01]  /*4e00*/  ULOP3.LUT UR20, UR8, 0x6, URZ, 0xfc, !UPT ;  /* 0x0000000608147892 */ /* 0x000fe2000f8efc3f */
[----:B------:R-:W-:Y:S01]  /*4e10*/  UMOV UR23, 0x40000040 ;  /* 0x4000004000177882 */ /* 0x000fe20000000000 */
[----:B------:R-:W-:-:S07]  /*4e20*/  UMOV UR21, 0x40000040 ;  /* 0x4000004000157882 */ /* 0x000fce0000000000 */
[----:B------:R-:W-:Y:S01]  /*4e30*/  HGMMA.64x128x16.F32.BF16 R120, gdesc[UR20], R120 ;  /* 0x01e00000147879f0 */ /* 0x000fe20008701878 */
[----:B------:R-:W-:Y:S02]  /*4e40*/  UIADD3 UR22, UR16, 0x400, URZ ;  /* 0x0000040010167890 */ /* 0x000fe4000fffe03f */
[----:B------:R-:W-:Y:S01]  /*4e50*/  UIADD3 UR20, UR8, 0x400, URZ ;  /* 0x0000040008147890 */ /* 0x000fe2000fffe03f */
        /* <DEDUP_REMOVED lines=31> */
[----:B------:R-:W-:Y:S01]  /*5050*/  UMOV UR21, 0x40000040 ;  /* 0x4000004000157882 */ /* 0x000fe20000000000 */
[----:B------:R-:W-:-:S06]  /*5060*/  UIADD3 UR16, UR8, 0x806, URZ ;  /* 0x0000080608107890 */ /* 0x000fcc000fffe03f */
[----:B------:R-:W-:-:S12]  /*5070*/  HGMMA.64x128x16.F32.BF16 R120, gdesc[UR20], R120 ;  /* 0x01e00000147879f0 */ /* 0x000fd80008701878 */
[----:B------:R-:W-:Y:S01]  /*5080*/  HGMMA.64x128x16.F32.BF16 R120, gdesc[UR16], R120, gsb0 ;  /* 0x01e00000107879f0 */ /* 0x000fe20008001878 */
[----:B------:R-:W2:Y:S02]  /*5090*/  SYNCS.PHASECHK.TRANS64.TRYWAIT P0, [UR14+0x20], R18 ;  /* 0x00002012ff0075a7 */ /* 0x000ea4000800014e */
[----:B--2---:R-:W-:Y:S05]  /*50a0*/  @P0 BRA `(.L_x_17) ;  /* 0x0000000000080947 */ /* 0x004fea0003800000 */
[----:B------:R-:W2:Y:S02]  /*50b0*/  SYNCS.PHASECHK.TRANS64.TRYWAIT P0, [UR14+0x20], R18 ;  /* 0x00002012ff0075a7 */ /* 0x000ea4000800014e */
[----:B--2---:R-:W-:Y:S05]  /*50c0*/  @!P0 BRA `(.L_x_18) ;  /* 0x0000006c00888947 */ /* 0x004fea0003800000 */
.L_x_17:
[----:B------:R-:W-:Y:S01]  /*50d0*/  UIADD3 UR7, UR9, 0x24400, URZ ;  /* 0x0002440009077890 */ /* 0x000fe2000fffe03f */
[----:B------:R-:W-:Y:S01]  /*50e0*/  WARPGROUP.ARRIVE ;  /* 0x00000000000079c5 */ /* 0x000fe20000000000 */
[----:B------:R-:W-:Y:S01]  /*50f0*/  UIADD3 UR15, UR14, 0x400, URZ ;  /* 0x000004000e0f7890 */ /* 0x000fe2000fffe03f */
[----:B-1----:R-:W-:Y:S01]  /*5100*/  VIMNMX R5, RZ, UR6, !PT ;  /* 0x00000006ff057c48 */ /* 0x002fe2000ffe0100 */
[----:B------:R-:W-:Y:S01]  /*5110*/  USHF.R.U32.HI UR8, URZ, 0x4, UR7 ;  /* 0x000000043f087899 */ /* 0x000fe20008011607 */
[----:B------:R-:W-:Y:S01]  /*5120*/  VIADD R15, R15, 0x1 ;  /* 0x000000010f0f7836 */ /* 0x000fe20000000000 */
[----:B------:R-:W-:Y:S02]  /*5130*/  USHF.R.U32.HI UR7, URZ, 0x4, UR15 ;  /* 0x000000043f077899 */ /* 0x000fe4000801160f */
[----:B------:R-:W-:Y:S01]  /*5140*/  ULOP3.LUT UR8, UR8, 0x3fc0, URZ, 0xc0, !UPT ;  /* 0x00003fc008087892 */ /* 0x000fe2000f8ec03f */
[----:B------:R-:W-:Y:S01]  /*5150*/  IMAD R5, R5, -0x80, R12 ;  /* 0xffffff8005057824 */ /* 0x000fe200078e020c */
[----:B------:R-:W-:-:S02]  /*5160*/  ULOP3.LUT UR7, UR7, 0x3fc0, URZ, 0xc0, !UPT ;  /* 0x00003fc007077892 */ /* 0x000fc4000f8ec03f */
[----:B------:R-:W-:Y:S01]  /*5170*/  ULOP3.LUT UR8, UR8, 0x10000, URZ, 0xfc, !UPT ;  /* 0x0001000008087892 */ /* 0x000fe2000f8efc3f */
[----:B------:R-:W-:Y:S01]  /*5180*/  VIADD R6, R5, 0x1 ;  /* 0x0000000105067836 */ /* 0x000fe20000000000 */
[----:B------:R-:W-:Y:S01]  /*5190*/  ULOP3.LUT UR7, UR7, 0x4000000, URZ, 0xfc, !UPT ;  /* 0x0400000007077892 */ /* 0x000fe2000f8efc3f */
[----:B------:R-:W-:Y:S01]  /*51a0*/  UMOV UR17, 0x40000040 ;  /* 0x4000004000117882 */ /* 0x000fe20000000000 */
[----:B------:R-:W-:Y:S02]  /*51b0*/  UMOV UR19, 0x40000040 ;  /* 0x4000004000137882 */ /* 0x000fe40000000000 */
[----:B------:R-:W-:Y:S01]  /*51c0*/  SHF.R.S32.HI R11, RZ, 0x1f, R6 ;  /* 0x0000001fff0b7819 */ /* 0x000fe20000011406 */
[----:B------:R-:W-:Y:S02]  /*51d0*/  UMOV UR16, UR8 ;  /* 0x0000000800107c82 */ /* 0x000fe40008000000 */
[----:B------:R-:W-:Y:S01]  /*51e0*/  UMOV UR18, UR7 ;  /* 0x0000000700127c82 */ /* 0x000fe20008000000 */
[----:B------:R-:W-:Y:S01]  /*51f0*/  LEA.HI R11, R11, R6, RZ, 0x3 ;  /* 0x000000060b0b7211 */ /* 0x000fe200078f18ff */
[----:B------:R-:W-:Y:S01]  /*5200*/  HGMMA.64x192x16.F32.BF16 R24, gdesc[UR16].tnspB, R24, UP1 ;  /* 0x42e00000101879f0 */ /* 0x000fe2000b701818 */
[----:B------:R-:W-:-:S02]  /*5210*/  UIADD3 UR18, UR7, 0x80, URZ ;  /* 0x0000008007127890 */ /* 0x000fc4000fffe03f */
[----:B------:R-:W-:Y:S01]  /*5220*/  ULOP3.LUT UR16, UR8, 0x2, URZ, 0xfc, !UPT ;  /* 0x0000000208107892 */ /* 0x000fe2000f8efc3f */
[----:B------:R-:W-:Y:S01]  /*5230*/  LOP3.LUT R13, R11, 0xfffffff8, RZ, 0xc0, !PT ;  /* 0xfffffff80b0d7812 */ /* 0x000fe200078ec0ff */
[----:B------:R-:W-:Y:S01]  /*5240*/  UMOV UR19, 0x40000040 ;  /* 0x4000004000137882 */ /* 0x000fe20000000000 */
[----:B------:R-:W-:Y:S01]  /*5250*/  UMOV UR17, 0x40000040 ;  /* 0x4000004000117882 */ /* 0x000fe20000000000 */
[----:B------:R-:W-:Y:S01]  /*5260*/  SHF.R.S32.HI R11, RZ, 0x3, R11 ;  /* 0x00000003ff0b7819 */ /* 0x000fe2000001140b */
[----:B------:R-:W-:Y:S01]  /*5270*/  UPLOP3.LUT UP1, UPT, UPT, UPT, UPT, 0x80, 0x0 ;  /* 0x000000000000789c */ /* 0x000fe20003f2f070 */
[----:B------:R-:W-:-:S03]  /*5280*/  VIADDMNMX R6, R6, -R13, 0x2, PT ;  /* 0x0000000206067446 */ /* 0x000fc6000380090d */
[----:B------:R-:W-:-:S05]  /*5290*/  IMAD.U32 R11, R11, -0x2, RZ ;  /* 0xfffffffe0b0b7824 */ /* 0x000fca00078e00ff */
[----:B------:R-:W-:Y:S01]  /*52a0*/  VIADDMNMX R6, R11, -R6, 0xffffffe0, !PT ;  /* 0xffffffe00b067446 */ /* 0x000fe20007800906 */
[----:B------:R-:W-:-:S03]  /*52b0*/  IMAD.MOV.U32 R11, RZ, RZ, -0x1 ;  /* 0xffffffffff0b7424 */ /* 0x000fc600078e00ff */
[----:B------:R-:W-:-:S04]  /*52c0*/  IADD3 R6, R6, 0x20, RZ ;  /* 0x0000002006067810 */ /* 0x000fc80007ffe0ff */
[----:B------:R-:W-:-:S04]  /*52d0*/  SHF.R.U32.HI R13, RZ, R6, R11 ;  /* 0x00000006ff0d7219 */ /* 0x000fc8000001160b */
[C---:B------:R-:W-:Y:S02]  /*52e0*/  R2P PR, R13.reuse, 0x7e ;  /* 0x0000007e0d007804 */ /* 0x040fe40000000000 */
[----:B------:R-:W-:Y:S01]  /*52f0*/  LOP3.LUT R19, R13, 0x1, RZ, 0xc0, !PT ;  /* 0x000000010d137812 */ /* 0x000fe200078ec0ff */
[----:B------:R-:W-:Y:S01]  /*5300*/  HGMMA.64x192x16.F32.BF16 R24, gdesc[UR16].tnspB, R24 ;  /* 0x42e00000101879f0 */ /* 0x000fe20008701818 */
[----:B------:R-:W-:Y:S02]  /*5310*/  UIADD3 UR18, UR7, 0x100, URZ ;  /* 0x0000010007127890 */ /* 0x000fe4000fffe03f */
[----:B------:R-:W-:Y:S01]  /*5320*/  ULOP3.LUT UR16, UR8, 0x4, URZ, 0xfc, !UPT ;  /* 0x0000000408107892 */ /* 0x000fe2000f8efc3f */
[----:B------:R-:W-:Y:S01]  /*5330*/  UMOV UR19, 0x40000040 ;  /* 0x4000004000137882 */ /* 0x000fe20000000000 */
[----:B------:R-:W-:-:S15]  /*5340*/  UMOV UR17, 0x40000040 ;  /* 0x4000004000117882 */ /* 0x000fde0000000000 */
[----:B------:R-:W-:Y:S01]  /*5350*/  HGMMA.64x192x16.F32.BF16 R24, gdesc[UR16].tnspB, R24 ;  /* 0x42e00000101879f0 */ /* 0x000fe20008701818 */
[----:B------:R-:W-:Y:S02]  /*5360*/  UIADD3 UR18, UR7, 0x180, URZ ;  /* 0x0000018007127890 */ /* 0x000fe4000fffe03f */
[----:B------:R-:W-:Y:S01]  /*5370*/  ULOP3.LUT UR16, UR8, 0x6, URZ, 0xfc, !UPT ;  /* 0x0000000608107892 */ /* 0x000fe2000f8efc3f */
[----:B------:R-:W-:Y:S01]  /*5380*/  UMOV UR19, 0x40000040 ;  /* 0x4000004000137882 */ /* 0x000fe20000000000 */
[----:B------:R-:W-:-:S15]  /*5390*/  UMOV UR17, 0x40000040 ;  /* 0x4000004000117882 */ /* 0x000fde0000000000 */
[----:B------:R-:W-:Y:S01]  /*53a0*/  HGMMA.64x192x16.F32.BF16 R24, gdesc[UR16].tnspB, R24 ;  /* 0x42e00000101879f0 */ /* 0x000fe20008701818 */
[----:B------:R-:W-:Y:S02]  /*53b0*/  UIADD3 UR18, UR7, 0x200, URZ ;  /* 0x0000020007127890 */ /* 0x000fe4000fffe03f */
[----:B------:R-:W-:Y:S01]  /*53c0*/  UIADD3 UR16, UR8, 0x400, URZ ;  /* 0x0000040008107890 */ /* 0x000fe2000fffe03f */
        /* <DEDUP_REMOVED lines=17> */
[----:B------:R-:W-:Y:S03]  /*54e0*/  HGMMA.64x192x16.F32.BF16 R24, gdesc[UR16].tnspB, R24, gsb0 ;  /* 0x42e00000101879f0 */ /* 0x000fe60008001818 */
        /* <DEDUP_REMOVED lines=8> */
[----:B------:R-:W-:-:S03]  /*5570*/  FMNMX R21, R124, R132, !PT ;  /* 0x000000847c157209 */ /* 0x000fc60007800000 */
[----:B------:R-:W-:Y:S02]  /*5580*/  FSEL R136, R136, -INF , P0 ;  /* 0xff80000088887808 */ /* 0x000fe40000000000 */
[----:B------:R-:W-:Y:S02]  /*5590*/  FSEL R22, R137, -INF , P1 ;  /* 0xff80000089167808 */ /* 0x000fe40000800000 */
[----:B------:R-:W-:Y:S02]  /*55a0*/  FSEL R140, R140, -INF , P2 ;  /* 0xff8000008c8c7808 */ /* 0x000fe40001000000 */
[----:B------:R-:W-:Y:S02]  /*55b0*/  FSEL R20, R141, -INF , P3 ;  /* 0xff8000008d147808 */ /* 0x000fe40001800000 */
[----:B------:R-:W-:Y:S02]  /*55c0*/  FSEL R144, R144, -INF , P4 ;  /* 0xff80000090907808 */ /* 0x000fe40002000000 */
[----:B------:R-:W-:-:S02]  /*55d0*/  FSEL R6, R145, -INF , P5 ;  /* 0xff80000091067808 */ /* 0x000fc40002800000 */
        /* <DEDUP_REMOVED lines=13> */
[----:B------:R-:W-:Y:S02]  /*56b0*/  ISETP.NE.U32.AND P0, PT, R19, 0x1, PT ;  /* 0x000000011300780c */ /* 0x000fe40003f05070 */
[----:B------:R-:W-:Y:S02]  /*56c0*/  FMNMX R19, R18, R186, !PT ;  /* 0x000000ba12137209 */ /* 0x000fe40007800000 */
[----:B------:R-:W-:Y:S02]  /*56d0*/  FSEL R120, R120, -INF , !P0 ;  /* 0xff80000078787808 */ /* 0x000fe40004000000 */
[----:B------:R-:W-:Y:S02]  /*56e0*/  LOP3.LUT P0, RZ, R13, 0x80, RZ, 0xc0, !PT ;  /* 0x000000800dff7812 */ /* 0x000fe4000780c0ff */
[----:B------:R-:W-:-:S02]  /*56f0*/  FMNMX R19, R22, R19, !PT ;  /* 0x0000001316137209 */ /* 0x000fc40007800000 */
[----:B------:R-:W-:Y:S02]  /*5700*/  FSEL R188, R133, -INF , P0 ;  /* 0xff80000085bc7808 */ /* 0x000fe40000000000 */
[----:B------:R-:W-:Y:S02]  /*5710*/  LOP3.LUT P0, RZ, R13, 0x8000, RZ, 0xc0, !PT ;  /* 0x000080000dff7812 */ /* 0x000fe4000780c0ff */
[----:B------:R-:W-:Y:S02]  /*5720*/  FMNMX R23, R190, R188, !PT ;  /* 0x000000bcbe177209 */ /* 0x000fe40007800000 */
[----:B------:R-:W-:Y:S02]  /*5730*/  FSEL R184, R149, -INF , P0 ;  /* 0xff80000095b87808 */ /* 0x000fe40000000000 */
[----:B------:R-:W-:Y:S02]  /*5740*/  LOP3.LUT P0, RZ, R13, 0x800000, RZ, 0xc0, !PT ;  /* 0x008000000dff7812 */ /* 0x000fe4000780c0ff */
[----:B------:R-:W-:-:S02]  /*5750*/  FMNMX R23, R20, R23, !PT ;  /* 0x0000001714177209 */ /* 0x000fc40007800000 */
[----:B------:R-:W-:Y:S02]  /*5760*/  FSEL R165, R165, -INF , P0 ;  /* 0xff800000a5a57808 */ /* 0x000fe40000000000 */
[----:B------:R-:W-:Y:S02]  /*5770*/  ISETP.GT.AND P0, PT, R13, -0x1, PT ;  /* 0xffffffff0d00780c */ /* 0x000fe40003f04270 */
        /* <DEDUP_REMOVED lines=9> */
[----:B------:R-:W-:-:S02]  /*5810*/  FSEL R169, R169, -INF , P1 ;  /* 0xff800000a9a97808 */ /* 0x000fc40000800000 */
[----:B------:R-:W-:Y:S02]  /*5820*/  FSEL R172, R172, -INF , P2 ;  /* 0xff800000acac7808 */ /* 0x000fe40001000000 */
[----:B------:R-:W-:Y:S02]  /*5830*/  FSEL R173, R173, -INF , P3 ;  /* 0xff800000adad7808 */ /* 0x000fe40001800000 */
[----:B------:R-:W-:Y:S02]  /*5840*/  FMNMX R13, R160, R13, !PT ;  /* 0x0000000da00d7209 */ /* 0x000fe40007800000 */
[----:B------:R-:W-:Y:S02]  /*5850*/  FMNMX R192, R161, R192, !PT ;  /* 0x000000c0a1c07209 */ /* 0x000fe40007800000 */
[----:B------:R-:W-:Y:S02]  /*5860*/  FMNMX R21, R164, R21, !PT ;  /* 0x00000015a4157209 */ /* 0x000fe40007800000 */
[----:B------:R-:W-:-:S02]  /*5870*/  FMNMX R194, R165, R194, !PT ;  /* 0x000000c2a5c27209 */ /* 0x000fc40007800000 */
[----:B------:R-:W-:Y:S02]  /*5880*/  FSEL R181, R181, -INF , !P0 ;  /* 0xff800000b5b57808 */ /* 0x000fe40004000000 */
[----:B------:R-:W-:Y:S02]  /*5890*/  FSEL R176, R176, -INF , P4 ;  /* 0xff800000b0b07808 */ /* 0x000fe40002000000 */
[----:B------:R-:W-:Y:S02]  /*58a0*/  FSEL R177, R177, -INF , P5 ;  /* 0xff800000b1b17808 */ /* 0x000fe40002800000 */
[----:B------:R-:W-:Y:S02]  /*58b0*/  FSEL R180, R180, -INF , P6 ;  /* 0xff800000b4b47808 */ /* 0x000fe40003000000 */
        /* <DEDUP_REMOVED lines=10> */
[----:B------:R-:W-:Y:S02]  /*5960*/  SHF.R.U32.HI R23, RZ, 0x3, R8 ;  /* 0x00000003ff177819 */ /* 0x000fe40000011608 */
[----:B------:R-:W-:Y:S01]  /*5970*/  FMNMX R194, R13, R194, !PT ;  /* 0x000000c20dc27209 */ /* 0x000fe20007800000 */
[----:B------:R-:W-:-:S03]  /*5980*/  VIADD R13, R5, 0x9 ;  /* 0x00000009050d7836 */ /* 0x000fc60000000000 */
[----:B------:R-:W-:-:S05]  /*5990*/  FMNMX R19, R194, R17, !PT ;  /* 0x00000011c2137209 */ /* 0x000fca0007800000 */
[----:B------:R-:W1:Y:S02]  /*59a0*/  SHFL.BFLY PT, R192, R19, 0x2, 0x1f ;  /* 0x0c401f0013c07f89 */ /* 0x000e6400000e0000 */
[----:B-1----:R-:W-:Y:S02]  /*59b0*/  FMNMX R21, R19, R192, !PT ;  /* 0x000000c013157209 */ /* 0x002fe40007800000 */
[----:B------:R-:W-:-:S03]  /*59c0*/  SHF.R.S32.HI R192, RZ, 0x1f, R13 ;  /* 0x0000001fffc07819 */ /* 0x000fc6000001140d */
[----:B------:R-:W1:Y:S01]  /*59d0*/  SHFL.BFLY PT, R194, R21, 0x1, 0x1f ;  /* 0x0c201f0015c27f89 */ /* 0x000e6200000e0000 */
[----:B------:R-:W-:Y:S02]  /*59e0*/  LEA.HI R192, R192, R13, RZ, 0x3 ;  /* 0x0000000dc0c07211 */ /* 0x000fe400078f18ff */
[----:B-1----:R-:W-:Y:S02]  /*59f0*/  FMNMX R5, R21, R194, !PT ;  /* 0x000000c215057209 */ /* 0x002fe40007800000 */
[----:B------:R-:W-:Y:S02]  /*5a00*/  LOP3.LUT R194, R192, 0xfffffff8, RZ, 0xc0, !PT ;  /* 0xfffffff8c0c27812 */ /* 0x000fe400078ec0ff */
[----:B------:R-:W-:Y:S02]  /*5a10*/  SHF.R.S32.HI R192, RZ, 0x3, R192 ;  /* 0x00000003ffc07819 */ /* 0x000fe400000114c0 */
[----:B------:R-:W-:Y:S02]  /*5a20*/  VIADDMNMX R13, R13, -R194, 0x2, PT ;  /* 0x000000020d0d7446 */ /* 0x000fe400038009c2 */
[----:B------:R-:W-:Y:S01]  /*5a30*/  FSETP.NEU.AND P0, PT, R5, -INF , PT ;  /* 0xff8000000500780b */ /* 0x000fe20003f0d000 */
[----:B------:R-:W-:-:S03]  /*5a40*/  IMAD.U32 R192, R192, -0x2, RZ ;  /* 0xfffffffec0c07824 */ /* 0x000fc600078e00ff */
[----:B------:R-:W-:Y:S02]  /*5a50*/  FSEL R194, R5, RZ, P0 ;  /* 0x000000ff05c27208 */ /* 0x000fe40000000000 */
[----:B------:R-:W-:-:S03]  /*5a60*/  VIADDMNMX R13, R192, -R13, 0xffffffe0, !PT ;  /* 0xffffffe0c00d7446 */ /* 0x000fc6000780090d */
[----:B------:R-:W-:Y:S02]  /*5a70*/  FADD R17, -R194, R17 ;  /* 0x00000011c2117221 */ /* 0x000fe40000000100 */
[----:B------:R-:W-:Y:S02]  /*5a80*/  VIADD R192, R13, 0x20 ;  /* 0x000000200dc07836 */ /* 0x000fe40000000000 */
[----:B------:R-:W-:-:S03]  /*5a90*/  FMUL R13, R17, UR5 ;  /* 0x00000005110d7c20 */ /* 0x000fc60008400000 */
[----:B------:R-:W-:Y:S01]  /*5aa0*/  SHF.R.U32.HI R192, RZ, R192, R11 ;  /* 0x000000c0ffc07219 */ /* 0x000fe2000001160b */
[----:B------:R-:W-:Y:S02]  /*5ab0*/  FMUL R11, R194, UR5 ;  /* 0x00000005c20b7c20 */ /* 0x000fe40008400000 */
[----:B------:R-:W-:Y:S01]  /*5ac0*/  MUFU.EX2 R13, R13 ;  /* 0x0000000d000d7308 */ /* 0x000fe20000000800 */
[----:B------:R-:W-:Y:S01]  /*5ad0*/  R2P PR, R192, 0x7e ;  /* 0x0000007ec0007804 */ /* 0x000fe20000000000 */
[--C-:B------:R-:W-:Y:S01]  /*5ae0*/  FFMA R121, R18, UR5, -R11.reuse ;  /* 0x0000000512797c23 */ /* 0x100fe2000800080b */
[----:B------:R-:W-:Y:S01]  /*5af0*/  LOP3.LUT R19, R192, 0x1, RZ, 0xc0, !PT ;  /* 0x00000001c0137812 */ /* 0x000fe200078ec0ff */
[--C-:B------:R-:W-:Y:S01]  /*5b00*/  FFMA R129, R186, UR5, -R11.reuse ;  /* 0x00000005ba817c23 */ /* 0x100fe2000800080b */
[--C-:B------:R-:W-:Y:S01]  /*5b10*/  FFMA R22, R22, UR5, -R11.reuse ;  /* 0x0000000516167c23 */ /* 0x100fe2000800080b */
[----:B------:R-:W-:Y:S01]  /*5b20*/  FSEL R123, R123, -INF , P1 ;  /* 0xff8000007b7b7808 */ /* 0x000fe20000800000 */
[--C-:B------:R-:W-:Y:S01]  /*5b30*/  FFMA R6, R6, UR5, -R11.reuse ;  /* 0x0000000506067c23 */ /* 0x100fe2000800080b */
[----:B------:R-:W-:Y:S01]  /*5b40*/  FSEL R17, R126, -INF , P2 ;  /* 0xff8000007e117808 */ /* 0x000fe20001000000 */
[----:B------:R1:W-:Y:S01]  /*5b50*/  MUFU.EX2 R137, R22 ;  /* 0x0000001600897308 */ /* 0x0003e20000000800 */
[----:B------:R-:W-:Y:S01]  /*5b60*/  FSEL R127, R127, -INF , P3 ;  /* 0xff8000007f7f7808 */ /* 0x000fe20001800000 */
[--C-:B------:R-:W-:Y:S01]  /*5b70*/  FFMA R20, R20, UR5, -R11.reuse ;  /* 0x0000000514147c23 */ /* 0x100fe2000800080b */
[----:B------:R-:W-:Y:S01]  /*5b80*/  FSEL R130, R130, -INF , P4 ;  /* 0xff80000082827808 */ /* 0x000fe20002000000 */
[--C-:B------:R-:W-:Y:S01]  /*5b90*/  FFMA R120, R120, UR5, -R11.reuse ;  /* 0x0000000578787c23 */ /* 0x100fe2000800080b */
[----:B------:R-:W-:Y:S01]  /*5ba0*/  FSEL R18, R131, -INF , P5 ;  /* 0xff80000083127808 */ /* 0x000fe20002800000 */
[--C-:B------:R-:W-:Y:S01]  /*5bb0*/  FFMA R124, R124, UR5, -R11.reuse ;  /* 0x000000057c7c7c23 */ /* 0x100fe2000800080b */
[----:B------:R-:W-:Y:S01]  /*5bc0*/  FSEL R134, R134, -INF , P6 ;  /* 0xff80000086867808 */ /* 0x000fe20003000000 */
[----:B------:R2:W-:Y:S01]  /*5bd0*/  MUFU.EX2 R145, R6 ;  /* 0x0000000600917308 */ /* 0x0005e20000000800 */
[----:B------:R-:W-:Y:S01]  /*5be0*/  R2P PR, R192.B1, 0x7f ;  /* 0x0000007fc0007804 */ /* 0x000fe20000001000 */
[--C-:B------:R-:W-:Y:S01]  /*5bf0*/  FFMA R125, R190, UR5, -R11.reuse ;  /* 0x00000005be7d7c23 */ /* 0x100fe2000800080b */
[----:B-1----:R-:W-:Y:S01]  /*5c00*/  FMNMX R22, R123, R18, !PT ;  /* 0x000000127b167209 */ /* 0x002fe20007800000 */
[--C-:B------:R-:W-:Y:S01]  /*5c10*/  FFMA R128, R128, UR5, -R11.reuse ;  /* 0x0000000580807c23 */ /* 0x100fe2000800080b */
[----:B------:R-:W-:Y:S01]  /*5c20*/  FMNMX R21, R17, R134, !PT ;  /* 0x0000008611157209 */ /* 0x000fe20007800000 */
        /* <DEDUP_REMOVED lines=15> */
[----:B------:R-:W-:Y:S01]  /*5d20*/  R2P PR, R192.B2, 0x7f ;  /* 0x0000007fc0007804 */ /* 0x000fe20000002000 */
[--C-:B------:R-:W-:Y:S01]  /*5d30*/  FFMA R152, R152, UR5, -R11.reuse ;  /* 0x0000000598987c23 */ /* 0x100fe2000800080b */
[----:B------:R-:W-:Y:S01]  /*5d40*/  FMNMX R22, R139, R22, !PT ;  /* 0x000000168b167209 */ /* 0x000fe20007800000 */
[--C-:B------:R-:W-:Y:S01]  /*5d50*/  FFMA R153, R153, UR5, -R11.reuse ;  /* 0x0000000599997c23 */ /* 0x100fe2000800080b */
[----:B------:R-:W-:Y:S01]  /*5d60*/  FMNMX R21, R142, R21, !PT ;  /* 0x000000158e157209 */ /* 0x000fe20007800000 */
        /* <DEDUP_REMOVED lines=23> */
[----:B------:R-:W-:Y:S01]  /*5ee0*/  ISETP.NE.U32.AND P0, PT, R19, 0x1, PT ;  /* 0x000000011300780c */ /* 0x000fe20003f05070 */
[--C-:B------:R-:W-:Y:S01]  /*5ef0*/  FFMA R180, R180, UR5, -R11.reuse ;  /* 0x00000005b4b47c23 */ /* 0x100fe2000800080b */
[----:B------:R-:W-:Y:S01]  /*5f00*/  FMNMX R22, R155, R22, !PT ;  /* 0x000000169b167209 */ /* 0x000fe20007800000 */
[----:B------:R-:W-:Y:S01]  /*5f10*/  FFMA R181, R181, UR5, -R11 ;  /* 0x00000005b5b57c23 */ /* 0x000fe2000800080b */
[----:B------:R-:W-:Y:S01]  /*5f20*/  FSEL R122, R122, -INF , !P0 ;  /* 0xff8000007a7a7808 */ /* 0x000fe20004000000 */
[----:B------:R-:W3:Y:S01]  /*5f30*/  MUFU.EX2 R120, R120 ;  /* 0x0000007800787308 */ /* 0x000ee20000000800 */
[----:B------:R-:W-:-:S02]  /*5f40*/  LOP3.LUT P0, RZ, R192, 0x80, RZ, 0xc0, !PT ;  /* 0x00000080c0ff7812 */ /* 0x000fc4000780c0ff */
[----:B------:R-:W-:Y:S02]  /*5f50*/  FMNMX R19, R122, R130, !PT ;  /* 0x000000827a137209 */ /* 0x000fe40007800000 */
[----:B------:R-:W-:Y:S02]  /*5f60*/  FSEL R186, R135, -INF , P0 ;  /* 0xff80000087ba7808 */ /* 0x000fe40000000000 */
[----:B------:R-:W-:Y:S01]  /*5f70*/  LOP3.LUT P0, RZ, R192, 0x8000, RZ, 0xc0, !PT ;  /* 0x00008000c0ff7812 */ /* 0x000fe2000780c0ff */
[----:B------:R-:W4:Y:S01]  /*5f80*/  MUFU.EX2 R121, R121 ;  /* 0x0000007900797308 */ /* 0x000f220000000800 */
[----:B------:R-:W-:Y:S02]  /*5f90*/  FMNMX R126, R127, R186, !PT ;  /* 0x000000ba7f7e7209 */ /* 0x000fe40007800000 */
[----:B------:R-:W-:Y:S02]  /*5fa0*/  FSEL R151, R151, -INF , P0 ;  /* 0xff80000097977808 */ /* 0x000fe40000000000 */
[----:B------:R-:W-:-:S02]  /*5fb0*/  FMNMX R19, R138, R19, !PT ;  /* 0x000000138a137209 */ /* 0x000fc40007800000 */
[----:B------:R-:W-:Y:S01]  /*5fc0*/  FMNMX R126, R143, R126, !PT ;  /* 0x0000007e8f7e7209 */ /* 0x000fe20007800000 */
[----:B------:R-:W-:Y:S01]  /*5fd0*/  MUFU.EX2 R124, R124 ;  /* 0x0000007c007c7308 */ /* 0x000fe20000000800 */
[----:B------:R-:W-:Y:S02]  /*5fe0*/  LOP3.LUT P0, RZ, R192, 0x800000, RZ, 0xc0, !PT ;  /* 0x00800000c0ff7812 */ /* 0x000fe4000780c0ff */
[----:B------:R-:W-:Y:S02]  /*5ff0*/  FMNMX R19, R146, R19, !PT ;  /* 0x0000001392137209 */ /* 0x000fe40007800000 */
[----:B------:R-:W-:Y:S02]  /*6000*/  FMNMX R126, R151, R126, !PT ;  /* 0x0000007e977e7209 */ /* 0x000fe40007800000 */
[----:B------:R-:W-:Y:S01]  /*6010*/  FSEL R167, R167, -INF , P0 ;  /* 0xff800000a7a77808 */ /* 0x000fe20000000000 */
[----:B------:R-:W-:Y:S01]  /*6020*/  MUFU.EX2 R125, R125 ;  /* 0x0000007d007d7308 */ /* 0x000fe20000000800 */
[----:B------:R-:W-:-:S02]  /*6030*/  FMNMX R19, R154, R19, !PT ;  /* 0x000000139a137209 */ /* 0x000fc40007800000 */
[----:B------:R-:W-:Y:S02]  /*6040*/  FMNMX R21, R158, R21, !PT ;  /* 0x000000159e157209 */ /* 0x000fe40007800000 */
[----:B------:R-:W-:Y:S02]  /*6050*/  FMNMX R126, R159, R126, !PT ;  /* 0x0000007e9f7e7209 */ /* 0x000fe40007800000 */
[----:B------:R-:W-:Y:S01]  /*6060*/  ISETP.GT.AND P0, PT, R192, -0x1, PT ;  /* 0xffffffffc000780c */ /* 0x000fe20003f04270 */
[----:B------:R-:W-:Y:S01]  /*6070*/  MUFU.EX2 R128, R128 ;  /* 0x0000008000807308 */ /* 0x000fe20000000800 */
[----:B------:R-:W-:Y:S02]  /*6080*/  FSEL R171, R171, -INF , P1 ;  /* 0xff800000abab7808 */ /* 0x000fe40000800000 */
[----:B------:R-:W-:Y:S02]  /*6090*/  FSEL R174, R174, -INF , P2 ;  /* 0xff800000aeae7808 */ /* 0x000fe40001000000 */
[----:B------:R-:W-:-:S02]  /*60a0*/  FSEL R175, R175, -INF , P3 ;  /* 0xff800000afaf7808 */ /* 0x000fc40001800000 */
[----:B------:R-:W-:Y:S01]  /*60b0*/  FMNMX R19, R162, R19, !PT ;  /* 0x00000013a2137209 */ /* 0x000fe20007800000 */
[----:B------:R-:W-:Y:S01]  /*60c0*/  MUFU.EX2 R129, R129 ;  /* 0x0000008100817308 */ /* 0x000fe20000000800 */
[----:B------:R-:W-:Y:S02]  /*60d0*/  FMNMX R22, R163, R22, !PT ;  /* 0x00000016a3167209 */ /* 0x000fe40007800000 */
[----:B------:R-:W-:Y:S02]  /*60e0*/  FMNMX R21, R166, R21, !PT ;  /* 0x00000015a6157209 */ /* 0x000fe40007800000 */
[----:B------:R-:W-:Y:S02]  /*60f0*/  FMNMX R126, R167, R126, !PT ;  /* 0x0000007ea77e7209 */ /* 0x000fe40007800000 */
[----:B------:R-:W-:Y:S01]  /*6100*/  FSEL R183, R183, -INF , !P0 ;  /* 0xff800000b7b77808 */ /* 0x000fe20004000000 */
[----:B------:R-:W-:Y:S01]  /*6110*/  MUFU.EX2 R132, R132 ;  /* 0x0000008400847308 */ /* 0x000fe20000000800 */
[----:B------:R-:W-:-:S02]  /*6120*/  FSEL R178, R178, -INF , P4 ;  /* 0xff800000b2b27808 */ /* 0x000fc40002000000 */
[----:B------:R-:W-:Y:S02]  /*6130*/  FSEL R179, R179, -INF , P5 ;  /* 0xff800000b3b37808 */ /* 0x000fe40002800000 */
[----:B------:R-:W-:Y:S02]  /*6140*/  FSEL R182, R182, -INF , P6 ;  /* 0xff800000b6b67808 */ /* 0x000fe40003000000 */
[----:B------:R-:W-:Y:S01]  /*6150*/  FMNMX R19, R170, R19, !PT ;  /* 0x00000013aa137209 */ /* 0x000fe20007800000 */
[----:B------:R-:W-:Y:S01]  /*6160*/  MUFU.EX2 R133, R133 ;  /* 0x0000008500857308 */ /* 0x000fe20000000800 */
[----:B------:R-:W-:Y:S02]  /*6170*/  FMNMX R22, R171, R22, !PT ;  /* 0x00000016ab167209 */ /* 0x000fe40007800000 */
[----:B------:R-:W-:Y:S02]  /*6180*/  FMNMX R21, R174, R21, !PT ;  /* 0x00000015ae157209 */ /* 0x000fe40007800000 */
[----:B------:R-:W-:-:S02]  /*6190*/  FMNMX R126, R175, R126, !PT ;  /* 0x0000007eaf7e7209 */ /* 0x000fc40007800000 */
[----:B------:R-:W-:Y:S01]  /*61a0*/  FMNMX R19, R178, R19, !PT ;  /* 0x00000013b2137209 */ /* 0x000fe20007800000 */
[----:B------:R-:W-:Y:S01]  /*61b0*/  MUFU.EX2 R136, R136 ;  /* 0x0000008800887308 */ /* 0x000fe20000000800 */
[----:B------:R-:W-:Y:S02]  /*61c0*/  FMNMX R22, R179, R22, !PT ;  /* 0x00000016b3167209 */ /* 0x000fe40007800000 */
[----:B------:R-:W-:Y:S02]  /*61d0*/  FMNMX R21, R182, R21, !PT ;  /* 0x00000015b6157209 */ /* 0x000fe40007800000 */
[----:B------:R-:W-:Y:S02]  /*61e0*/  FMNMX R126, R183, R126, !PT ;  /* 0x0000007eb77e7209 */ /* 0x000fe40007800000 */
[----:B------:R-:W-:Y:S01]  /*61f0*/  FMNMX R19, R19, R22, !PT ;  /* 0x0000001613137209 */ /* 0x000fe20007800000 */
[----:B------:R-:W-:Y:S01]  /*6200*/  MUFU.EX2 R140, R140 ;  /* 0x0000008c008c7308 */ /* 0x000fe20000000800 */
[----:B------:R-:W-:-:S02]  /*6210*/  FMNMX R126, R21, R126, !PT ;  /* 0x0000007e157e7209 */ /* 0x000fc40007800000 */
[----:B------:R-:W-:Y:S01]  /*6220*/  LOP3.LUT R22, R8, 0x70, R23, 0x78, !PT ;  /* 0x0000007008167812 */ /* 0x000fe200078e7817 */
[----:B------:R-:W-:Y:S01]  /*6230*/  IMAD.MOV.U32 R23, RZ, RZ, RZ ;  /* 0x000000ffff177224 */ /* 0x000fe200078e00ff */
[----:B------:R-:W-:-:S03]  /*6240*/  FMNMX R19, R19, R126, !PT ;  /* 0x0000007e13137209 */ /* 0x000fc60007800000 */
[----:B------:R-:W-:Y:S01]  /*6250*/  MUFU.EX2 R144, R144 ;  /* 0x0000009000907308 */ /* 0x000fe20000000800 */
[----:B------:R-:W-:Y:S02]  /*6260*/  FMNMX R19, R19, R16, !PT ;  /* 0x0000001013137209 */ /* 0x000fe40007800000 */
[----:B------:R-:W-:-:S03]  /*6270*/  MOV R192, R22 ;  /* 0x0000001600c07202 */ /* 0x000fc60000000f00 */
[----:B--2---:R-:W1:Y:S02]  /*6280*/  SHFL.BFLY PT, R6, R19, 0x2, 0x1f ;  /* 0x0c401f0013067f89 */ /* 0x004e6400000e0000 */
[----:B------:R-:W-:Y:S08]  /*6290*/  MUFU.EX2 R148, R148 ;  /* 0x0000009400947308 */ /* 0x000ff00000000800 */
[----:B------:R-:W-:Y:S08]  /*62a0*/  MUFU.EX2 R149, R149 ;  /* 0x0000009500957308 */ /* 0x000ff00000000800 */
[----:B------:R-:W-:Y:S01]  /*62b0*/  MUFU.EX2 R152, R152 ;  /* 0x0000009800987308 */ /* 0x000fe20000000800 */
[----:B-1----:R-:W-:-:S07]  /*62c0*/  FMNMX R20, R19, R6, !PT ;  /* 0x0000000613147209 */ /* 0x002fce0007800000 */
[----:B------:R-:W-:Y:S01]  /*62d0*/  MUFU.EX2 R153, R153 ;  /* 0x0000009900997308 */ /* 0x000fe20000000800 */
[----:B------:R-:W1:Y:S07]  /*62e0*/  SHFL.BFLY PT, R19, R20, 0x1, 0x1f ;  /* 0x0c201f0014137f89 */ /* 0x000e6e00000e0000 */
[----:B------:R-:W-:Y:S08]  /*62f0*/  MUFU.EX2 R156, R156 ;  /* 0x0000009c009c7308 */ /* 0x000ff00000000800 */
[----:B------:R-:W-:Y:S08]  /*6300*/  MUFU.EX2 R157, R157 ;  /* 0x0000009d009d7308 */ /* 0x000ff00000000800 */
[----:B------:R-:W-:Y:S01]  /*6310*/  MUFU.EX2 R160, R160 ;  /* 0x000000a000a07308 */ /* 0x000fe20000000800 */
[----:B-1----:R-:W-:Y:S01]  /*6320*/  FMNMX R6, R20, R19, !PT ;  /* 0x0000001314067209 */ /* 0x002fe20007800000 */
[----:B------:R-:W-:-:S03]  /*6330*/  VIADD R20, R4, 0x24420 ;  /* 0x0002442004147836 */ /* 0x000fc60000000000 */
[----:B------:R-:W-:-:S03]  /*6340*/  FSETP.NEU.AND P0, PT, R6, -INF , PT ;  /* 0xff8000000600780b */ /* 0x000fc60003f0d000 */
[----:B------:R-:W-:Y:S01]  /*6350*/  MUFU.EX2 R161, R161 ;  /* 0x000000a100a17308 */ /* 0x000fe20000000800 */
[----:B------:R-:W-:Y:S02]  /*6360*/  SHF.R.U32.HI R21, RZ, 0x3, R20 ;  /* 0x00000003ff157819 */ /* 0x000fe40000011614 */
[----:B------:R-:W-:Y:S02]  /*6370*/  FSEL R185, R6, RZ, P0 ;  /* 0x000000ff06b97208 */ /* 0x000fe40000000000 */
[----:B------:R-:W-:Y:S02]  /*6380*/  IADD3 R22, P0, R22, 0x4000, RZ ;  /* 0x0000400016167810 */ /* 0x000fe40007f1e0ff */
[----:B------:R-:W-:Y:S01]  /*6390*/  LOP3.LUT R20, R20, 0x70, R21, 0x78, !PT ;  /* 0x0000007014147812 */ /* 0x000fe200078e7815 */
[C---:B------:R-:W-:Y:S01]  /*63a0*/  FADD R11, -R185.reuse, R16 ;  /* 0x00000010b90b7221 */ /* 0x040fe20000000100 */
[----:B------:R-:W-:Y:S01]  /*63b0*/  FMUL R185, R185, UR5 ;  /* 0x00000005b9b97c20 */ /* 0x000fe20008400000 */
[----:B------:R-:W1:Y:S01]  /*63c0*/  S2R R16, SR_TID.X ;  /* 0x0000000000107919 */ /* 0x000e620000002100 */
[----:B------:R-:W-:Y:S01]  /*63d0*/  IADD3.X R23, RZ, RZ, RZ, P0, !PT ;  /* 0x000000ffff177210 */ /* 0x000fe200007fe4ff */
[----:B------:R-:W-:Y:S01]  /*63e0*/  FMUL R11, R11, UR5 ;  /* 0x000000050b0b7c20 */ /* 0x000fe20008400000 */
[--C-:B------:R-:W-:Y:S01]  /*63f0*/  FFMA R18, R18, UR5, -R185.reuse ;  /* 0x0000000512127c23 */ /* 0x100fe200080008b9 */
[--C-:B------:R-:W-:Y:S01]  /*6400*/  FFMA R17, R17, UR5, -R185.reuse ;  /* 0x0000000511117c23 */ /* 0x100fe200080008b9 */
[--C-:B------:R-:W-:Y:S01]  /*6410*/  FFMA R122, R122, UR5, -R185.reuse ;  /* 0x000000057a7a7c23 */ /* 0x100fe200080008b9 */
[--C-:B------:R-:W-:Y:S01]  /*6420*/  FFMA R123, R123, UR5, -R185.reuse ;  /* 0x000000057b7b7c23 */ /* 0x100fe200080008b9 */
[----:B------:R2:W-:Y:S01]  /*6430*/  MUFU.EX2 R131, R18 ;  /* 0x0000001200837308 */ /* 0x0005e20000000800 */
[--C-:B------:R-:W-:Y:S01]  /*6440*/  FFMA R135, R186, UR5, -R185.reuse ;  /* 0x00000005ba877c23 */ /* 0x100fe200080008b9 */
[----:B------:R-:W-:Y:S01]  /*6450*/  IADD3 R188, P0, R20, 0x4000, RZ ;  /* 0x0000400014bc7810 */ /* 0x000fe20007f1e0ff */
[--C-:B------:R-:W-:Y:S01]  /*6460*/  FFMA R127, R127, UR5, -R185.reuse ;  /* 0x000000057f7f7c23 */ /* 0x100fe200080008b9 */
[--C-:B------:R-:W-:Y:S01]  /*6470*/  FFMA R130, R130, UR5, -R185.reuse ;  /* 0x0000000582827c23 */ /* 0x100fe200080008b9 */
[----:B------:R-:W-:Y:S01]  /*6480*/  FFMA R134, R134, UR5, -R185 ;  /* 0x0000000586867c23 */ /* 0x000fe200080008b9 */
[----:B------:R-:W-:-:S02]  /*6490*/  IMAD.MOV.U32 R21, RZ, RZ, RZ ;  /* 0x000000ffff157224 */ /* 0x000fc400078e00ff */
[--C-:B------:R-:W-:Y:S01]  /*64a0*/  FFMA R138, R138, UR5, -R185.reuse ;  /* 0x000000058a8a7c23 */ /* 0x100fe200080008b9 */
[----:B------:R5:W-:Y:S01]  /*64b0*/  MUFU.EX2 R126, R17 ;  /* 0x00000011007e7308 */ /* 0x000be20000000800 */
[----:B--2---:R-:W-:Y:S01]  /*64c0*/  IADD3 R18, R4, 0x24440, RZ ;  /* 0x0002444004127810 */ /* 0x004fe20007ffe0ff */
[----:B------:R-:W-:Y:S01]  /*64d0*/  IMAD.X R189, RZ, RZ, RZ, P0 ;  /* 0x000000ffffbd7224 */ /* 0x000fe200000e06ff */
[----:B------:R-:W-:Y:S01]  /*64e0*/  MOV R191, R20 ;  /* 0x0000001400bf7202 */ /* 0x000fe20000000f00 */
[--C-:B------:R-:W-:Y:S01]  /*64f0*/  FFMA R139, R139, UR5, -R185.reuse ;  /* 0x000000058b8b7c23 */ /* 0x100fe200080008b9 */
[----:B------:R-:W-:Y:S01]  /*6500*/  SHF.R.U32.HI R19, RZ, 0x3, R18 ;  /* 0x00000003ff137819 */ /* 0x000fe20000011612 */
[----:B------:R-:W-:Y:S01]  /*6510*/  FFMA R142, R142, UR5, -R185 ;  /* 0x000000058e8e7c23 */ /* 0x000fe200080008b9 */
[----:B------:R-:W-:Y:S01]  /*6520*/  MOV R188, R188 ;  /* 0x000000bc00bc7202 */ /* 0x000fe20000000f00 */
[----:B------:R-:W-:Y:S01]  /*6530*/  MUFU.EX2 R11, R11 ;  /* 0x0000000b000b7308 */ /* 0x000fe20000000800 */
[----:B------:R-:W-:Y:S01]  /*6540*/  LOP3.LUT R18, R18, 0x70, R19, 0x78, !PT ;  /* 0x0000007012127812 */ /* 0x000fe200078e7813 */
[----:B------:R-:W-:Y:S01]  /*6550*/  IMAD.MOV.U32 R19, RZ, RZ, RZ ;  /* 0x000000ffff137224 */ /* 0x000fe200078e00ff */
[----:B------:R-:W-:Y:S01]  /*6560*/  MOV R187, R22 ;  /* 0x0000001600bb7202 */ /* 0x000fe20000000f00 */
[--C-:B------:R-:W-:Y:S01]  /*6570*/  FFMA R143, R143, UR5, -R185.reuse ;  /* 0x000000058f8f7c23 */ /* 0x100fe200080008b9 */
[--C-:B------:R-:W-:Y:S01]  /*6580*/  FFMA R146, R146, UR5, -R185.reuse ;  /* 0x0000000592927c23 */ /* 0x100fe200080008b9 */
[--C-:B------:R-:W-:Y:S01]  /*6590*/  FFMA R147, R147, UR5, -R185.reuse ;  /* 0x0000000593937c23 */ /* 0x100fe200080008b9 */
[----:B------:R-:W-:Y:S01]  /*65a0*/  MOV R186, R18 ;  /* 0x0000001200ba7202 */ /* 0x000fe20000000f00 */
[----:B------:R-:W2:Y:S01]  /*65b0*/  MUFU.EX2 R122, R122 ;  /* 0x0000007a007a7308 */ /* 0x000ea20000000800 */
[----:B-1----:R-:W-:Y:S01]  /*65c0*/  LOP3.LUT P2, RZ, R16, 0x1f, RZ, 0xc0, !PT ;  /* 0x0000001f10ff7812 */ /* 0x002fe2000784c0ff */
[----:B------:R-:W-:Y:S01]  /*65d0*/  VIADD R16, R4, 0x24460 ;  /* 0x0002446004107836 */ /* 0x000fe20000000000 */
[----:B------:R-:W-:Y:S01]  /*65e0*/  IADD3 R18, P1, R18, 0x4000, RZ ;  /* 0x0000400012127810 */ /* 0x000fe20007f3e0ff */
[--C-:B------:R-:W-:Y:S01]  /*65f0*/  FFMA R150, R150, UR5, -R185.reuse ;  /* 0x0000000596967c23 */ /* 0x100fe200080008b9 */
[--C-:B------:R-:W-:Y:S01]  /*6600*/  FFMA R151, R151, UR5, -R185.reuse ;  /* 0x0000000597977c23 */ /* 0x100fe200080008b9 */
[----:B------:R-:W-:Y:S01]  /*6610*/  FFMA R154, R154, UR5, -R185 ;  /* 0x000000059a9a7c23 */ /* 0x000fe200080008b9 */
[----:B-----5:R-:W-:Y:S01]  /*6620*/  SHF.R.U32.HI R17, RZ, 0x3, R16 ;  /* 0x00000003ff117819 */ /* 0x020fe20000011610 */
[----:B------:R-:W1:Y:S01]  /*6630*/  MUFU.EX2 R123, R123 ;  /* 0x0000007b007b7308 */ /* 0x000e620000000800 */
[----:B------:R-:W-:-:S02]  /*6640*/  IMAD.X R19, RZ, RZ, RZ, P1 ;  /* 0x000000ffff137224 */ /* 0x000fc400008e06ff */
[----:B------:R-:W-:Y:S01]  /*6650*/  FFMA R155, R155, UR5, -R185 ;  /* 0x000000059b9b7c23 */ /* 0x000fe200080008b9 */
[----:B------:R-:W-:Y:S01]  /*6660*/  LOP3.LUT R16, R16, 0x70, R17, 0x78, !PT ;  /* 0x0000007010107812 */ /* 0x000fe200078e7811 */
[----:B------:R-:W-:Y:S02]  /*6670*/  IMAD.MOV.U32 R17, RZ, RZ, RZ ;  /* 0x000000ffff117224 */ /* 0x000fe400078e00ff */
[--C-:B------:R-:W-:Y:S01]  /*6680*/  FFMA R158, R158, UR5, -R185.reuse ;  /* 0x000000059e9e7c23 */ /* 0x100fe200080008b9 */
[----:B------:R-:W-:Y:S01]  /*6690*/  MOV R189, R18 ;  /* 0x0000001200bd7202 */ /* 0x000fe20000000f00 */
[----:B---3--:R-:W-:Y:S01]  /*66a0*/  FFMA R18, R13, R9, R120 ;  /* 0x000000090d127223 */ /* 0x008fe20000000078 */
[----:B------:R-:W3:Y:S01]  /*66b0*/  MUFU.EX2 R127, R127 ;  /* 0x0000007f007f7308 */ /* 0x000ee20000000800 */
[----:B------:R-:W-:Y:S01]  /*66c0*/  MOV R184, R16 ;  /* 0x0000001000b87202 */ /* 0x000fe20000000f00 */
[--C-:B------:R-:W-:Y:S01]  /*66d0*/  FFMA R159, R159, UR5, -R185.reuse ;  /* 0x000000059f9f7c23 */ /* 0x100fe200080008b9 */
[----:B------:R-:W-:Y:S01]  /*66e0*/  IADD3 R16, P0, R16, 0x4000, RZ ;  /* 0x0000400010107810 */ /* 0x000fe20007f1e0ff */
[----:B----4-:R-:W-:Y:S01]  /*66f0*/  FADD R9, R121, R18 ;  /* 0x0000001279097221 */ /* 0x010fe20000000000 */
[----:B--2---:R-:W-:Y:S01]  /*6700*/  FFMA R18, R11, R7, R122 ;  /* 0x000000070b127223 */ /* 0x004fe2000000007a */
[----:B------:R-:W-:Y:S01]  /*6710*/  @!P2 MOV R19, 0x1 ;  /* 0x000000010013a802 */ /* 0x000fe20000000f00 */
[----:B------:R-:W-:Y:S01]  /*6720*/  FFMA R162, R162, UR5, -R185 ;  /* 0x00000005a2a27c23 */ /* 0x000fe200080008b9 */
[----:B------:R-:W-:Y:S01]  /*6730*/  IMAD.X R17, RZ, RZ, RZ, P0 ;  /* 0x000000ffff117224 */ /* 0x000fe200000e06ff */
[----:B------:R-:W2:Y:S01]  /*6740*/  MUFU.EX2 R130, R130 ;  /* 0x0000008200827308 */ /* 0x000ea20000000800 */
[----:B------:R4:W-:Y:S01]  /*6750*/  @!P2 SYNCS.ARRIVE.TRANS64.ART0 RZ, [UR14+0x18], R19 ;  /* 0x00001813ffffa9a7 */ /* 0x0009e2000850000e */
[----:B------:R-:W-:-:S02]  /*6760*/  WARPGROUP.DEPBAR.LE gsb0, 0x0 ;  /* 0x00008000000079c5 */ /* 0x000fc40000010000 */
[----:B------:R-:W-:Y:S01]  /*6770*/  MOV R190, R16 ;  /* 0x0000001000be7202 */ /* 0x000fe20000000f00 */
[----:B------:R-:W-:Y:S01]  /*6780*/  FADD R16, R124, R9 ;  /* 0x000000097c107221 */ /* 0x000fe20000000000 */
[----:B-1----:R-:W-:Y:S01]  /*6790*/  FADD R9, R123, R18 ;  /* 0x000000127b097221 */ /* 0x002fe20000000000 */
[----:B------:R-:W-:Y:S01]  /*67a0*/  @!P2 IMAD.MOV.U32 R17, RZ, RZ, 0x1 ;  /* 0x00000001ff11a424 */ /* 0x000fe200078e00ff */
[----:B------:R-:W1:Y:S01]  /*67b0*/  MUFU.EX2 R134, R134 ;  /* 0x0000008600867308 */ /* 0x000e620000000800 */
[----:B------:R-:W-:Y:S01]  /*67c0*/  FADD R7, R125, R16 ;  /* 0x000000107d077221 */ /* 0x000fe20000000000 */
[----:B------:R-:W-:Y:S01]  /*67d0*/  FADD R20, R126, R9 ;  /* 0x000000097e147221 */ /* 0x000fe20000000000 */
[----:B------:R-:W-:Y:S01]  /*67e0*/  F2FP.BF16.F32.PACK_AB R16, R121, R120 ;  /* 0x000000787910723e */ /* 0x000fe200000010ff */
[----:B------:R5:W-:Y:S01]  /*67f0*/  @!P2 SYNCS.ARRIVE.TRANS64.ART0 RZ, [UR14+0x28], R17 ;  /* 0x00002811ffffa9a7 */ /* 0x000be2000850000e */
[----:B------:R-:W-:Y:S01]  /*6800*/  FADD R18, R128, R7 ;  /* 0x0000000780127221 */ /* 0x000fe20000000000 */
[C---:B---3--:R-:W-:Y:S01]  /*6810*/  FADD R9, R127.reuse, R20 ;  /* 0x000000147f097221 */ /* 0x048fe20000000000 */
[----:B----4-:R-:W-:Y:S01]  /*6820*/  F2FP.BF16.F32.PACK_AB R19, R127, R126 ;  /* 0x0000007e7f13723e */ /* 0x010fe200000010ff */
[----:B------:R-:W3:Y:S01]  /*6830*/  MUFU.EX2 R135, R135 ;  /* 0x0000008700877308 */ /* 0x000ee20000000800 */
[----:B------:R-:W-:Y:S01]  /*6840*/  FADD R7, R129, R18 ;  /* 0x0000001281077221 */ /* 0x000fe20000000000 */
[----:B--2---:R-:W-:Y:S01]  /*6850*/  FADD R120, R130, R9 ;  /* 0x0000000982787221 */ /* 0x004fe20000000000 */
[----:B------:R-:W-:Y:S01]  /*6860*/  F2FP.BF16.F32.PACK_AB R18, R125, R124 ;  /* 0x0000007c7d12723e */ /* 0x000fe200000010ff */
[----:B------:R-:W-:Y:S01]  /*6870*/  FFMA R163, R163, UR5, -R185 ;  /* 0x00000005a3a37c23 */ /* 0x000fe200080008b9 */
[----:B------:R-:W-:Y:S01]  /*6880*/  FADD R22, R132, R7 ;  /* 0x0000000784167221 */ /* 0x000fe20000000000 */
[----:B------:R-:W-:Y:S01]  /*6890*/  FADD R9, R131, R120 ;  /* 0x0000007883097221 */ /* 0x000fe20000000000 */
[----:B-----5:R-:W-:Y:S01]  /*68a0*/  F2FP.BF16.F32.PACK_AB R17, R123, R122 ;  /* 0x0000007a7b11723e */ /* 0x020fe200000010ff */
[----:B------:R-:W2:Y:S01]  /*68b0*/  MUFU.EX2 R138, R138 ;  /* 0x0000008a008a7308 */ /* 0x000ea20000000800 */
[----:B------:R-:W-:Y:S01]  /*68c0*/  FADD R7, R133, R22 ;  /* 0x0000001685077221 */ /* 0x000fe20000000000 */
[----:B-1----:R-:W-:Y:S01]  /*68d0*/  FADD R122, R134, R9 ;  /* 0x00000009867a7221 */ /* 0x002fe20000000000 */
[--C-:B------:R-:W-:Y:S01]  /*68e0*/  FFMA R166, R166, UR5, -R185.reuse ;  /* 0x00000005a6a67c23 */ /* 0x100fe200080008b9 */
[----:B------:R-:W-:Y:S01]  /*68f0*/  FFMA R167, R167, UR5, -R185 ;  /* 0x00000005a7a77c23 */ /* 0x000fe200080008b9 */
[----:B------:R-:W-:Y:S01]  /*6900*/  FADD R120, R136, R7 ;  /* 0x0000000788787221 */ /* 0x000fe20000000000 */
[--C-:B------:R-:W-:Y:S01]  /*6910*/  FFMA R170, R170, UR5, -R185.reuse ;  /* 0x00000005aaaa7c23 */ /* 0x100fe200080008b9 */
[--C-:B------:R-:W-:Y:S01]  /*6920*/  FFMA R171, R171, UR5, -R185.reuse ;  /* 0x00000005abab7c23 */ /* 0x100fe200080008b9 */
[----:B------:R-:W1:Y:S01]  /*6930*/  MUFU.EX2 R139, R139 ;  /* 0x0000008b008b7308 */ /* 0x000e620000000800 */
[----:B---3--:R-:W-:Y:S01]  /*6940*/  FADD R9, R135, R122 ;  /* 0x0000007a87097221 */ /* 0x008fe20000000000 */
[----:B------:R-:W-:Y:S01]  /*6950*/  FADD R7, R137, R120 ;  /* 0x0000007889077221 */ /* 0x000fe20000000000 */
[--C-:B------:R-:W-:Y:S01]  /*6960*/  FFMA R174, R174, UR5, -R185.reuse ;  /* 0x00000005aeae7c23 */ /* 0x100fe200080008b9 */
[----:B------:R-:W-:Y:S01]  /*6970*/  F2FP.BF16.F32.PACK_AB R20, R129, R128 ;  /* 0x000000808114723e */ /* 0x000fe200000010ff */
[----:B------:R-:W-:Y:S01]  /*6980*/  FFMA R175, R175, UR5, -R185 ;  /* 0x00000005afaf7c23 */ /* 0x000fe200080008b9 */
[----:B------:R-:W-:Y:S01]  /*6990*/  FADD R120, R140, R7 ;  /* 0x000000078c787221 */ /* 0x000fe20000000000 */
[----:B------:R-:W-:Y:S01]  /*69a0*/  F2FP.BF16.F32.PACK_AB R22, R133, R132 ;  /* 0x000000848516723e */ /* 0x000fe200000010ff */
[----:B------:R-:W3:Y:S01]  /*69b0*/  MUFU.EX2 R142, R142 ;  /* 0x0000008e008e7308 */ /* 0x000ee20000000800 */
[----:B--2---:R-:W-:Y:S01]  /*69c0*/  FADD R122, R138, R9 ;  /* 0x000000098a7a7221 */ /* 0x004fe20000000000 */
[----:B------:R-:W-:Y:S01]  /*69d0*/  FADD R7, R141, R120 ;  /* 0x000000788d077221 */ /* 0x000fe20000000000 */
[----:B------:R-:W-:Y:S01]  /*69e0*/  F2FP.BF16.F32.PACK_AB R21, R131, R130 ;  /* 0x000000828315723e */ /* 0x000fe200000010ff */
[----:B------:R-:W-:Y:S01]  /*69f0*/  FFMA R183, R183, UR5, -R185 ;  /* 0x00000005b7b77c23 */ /* 0x000fe200080008b9 */
[----:B------:R-:W-:Y:S01]  /*6a00*/  F2FP.BF16.F32.PACK_AB R23, R135, R134 ;  /* 0x000000868717723e */ /* 0x000fe200000010ff */
[----:B------:R-:W-:Y:S01]  /*6a10*/  FADD R120, R144, R7 ;  /* 0x0000000790787221 */ /* 0x000fe20000000000 */
[--C-:B------:R-:W-:Y:S01]  /*6a20*/  FFMA R182, R182, UR5, -R185.reuse ;  /* 0x00000005b6b67c23 */ /* 0x100fe200080008b9 */
[----:B------:R-:W2:Y:S01]  /*6a30*/  MUFU.EX2 R143, R143 ;  /* 0x0000008f008f7308 */ /* 0x000ea20000000800 */
[----:B-1----:R-:W-:Y:S01]  /*6a40*/  FADD R9, R139, R122 ;  /* 0x0000007a8b097221 */ /* 0x002fe20000000000 */
[----:B------:R-:W-:Y:S01]  /*6a50*/  FADD R7, R145, R120 ;  /* 0x0000007891077221 */ /* 0x000fe20000000000 */
[--C-:B------:R-:W-:Y:S01]  /*6a60*/  FFMA R179, R179, UR5, -R185.reuse ;  /* 0x00000005b3b37c23 */ /* 0x100fe200080008b9 */
[----:B------:R-:W-:Y:S01]  /*6a70*/  FFMA R178, R178, UR5, -R185 ;  /* 0x00000005b2b27c23 */ /* 0x000fe200080008b9 */
[----:B------:R1:W-:Y:S01]  /*6a80*/  STSM.16.M88.4 [R192], R16 ;  /* 0x00000010c0007844 */ /* 0x0003e20000000200 */
[----:B------:R-:W-:Y:S01]  /*6a90*/  FADD R120, R148, R7 ;  /* 0x0000000794787221 */ /* 0x000fe20000000000 */
[----:B------:R-:W-:Y:S01]  /*6aa0*/  F2FP.BF16.F32.PACK_AB R121, R139, R138 ;  /* 0x0000008a8b79723e */ /* 0x000fe200000010ff */
[----:B------:R-:W4:Y:S01]  /*6ab0*/  MUFU.EX2 R146, R146 ;  /* 0x0000009200927308 */ /* 0x000f220000000800 */
[----:B---3--:R-:W-:Y:S01]  /*6ac0*/  FADD R122, R142, R9 ;  /* 0x000000098e7a7221 */ /* 0x008fe20000000000 */
[----:B------:R-:W-:Y:S01]  /*6ad0*/  FADD R7, R149, R120 ;  /* 0x0000007895077221 */ /* 0x000fe20000000000 */
[----:B------:R3:W-:Y:S01]  /*6ae0*/  STSM.16.M88.4 [R191], R20 ;  /* 0x00000014bf007844 */ /* 0x0007e20000000200 */
[----:B------:R-:W-:-:S02]  /*6af0*/  F2FP.BF16.F32.PACK_AB R120, R137, R136 ;  /* 0x000000888978723e */ /* 0x000fc400000010ff */
[----:B------:R-:W-:Y:S01]  /*6b00*/  FADD R124, R152, R7 ;  /* 0x00000007987c7221 */ /* 0x000fe20000000000 */
[----:B------:R-:W-:Y:S01]  /*6b10*/  F2FP.BF16.F32.PACK_AB R128, R161, R160 ;  /* 0x000000a0a180723e */ /* 0x000fe200000010ff */
[----:B------:R-:W5:Y:S01]  /*6b20*/  MUFU.EX2 R147, R147 ;  /* 0x0000009300937308 */ /* 0x000f620000000800 */
[----:B--2---:R-:W-:Y:S01]  /*6b30*/  FADD R9, R143, R122 ;  /* 0x0000007a8f097221 */ /* 0x004fe20000000000 */
[----:B------:R-:W-:Y:S01]  /*6b40*/  FADD R7, R153, R124 ;  /* 0x0000007c99077221 */ /* 0x000fe20000000000 */
[----:B------:R-:W-:Y:S02]  /*6b50*/  F2FP.BF16.F32.PACK_AB R123, R143, R142 ;  /* 0x0000008e8f7b723e */ /* 0x000fe400000010ff */
[----:B-1----:R-:W-:Y:S02]  /*6b60*/  F2FP.BF16.F32.PACK_AB R16, R145, R144 ;  /* 0x000000909110723e */ /* 0x002fe400000010ff */
[----:B------:R-:W-:Y:S01]  /*6b70*/  F2FP.BF16.F32.PACK_AB R18, R149, R148 ;  /* 0x000000949512723e */ /* 0x000fe200000010ff */
[----:B------:R-:W1:Y:S01]  /*6b80*/  MUFU.EX2 R150, R150 ;  /* 0x0000009600967308 */ /* 0x000e620000000800 */
[----:B----4-:R-:W-:Y:S01]  /*6b90*/  FADD R122, R146, R9 ;  /* 0x00000009927a7221 */ /* 0x010fe20000000000 */
[----:B------:R-:W-:Y:S01]  /*6ba0*/  ISETP.NE.AND P0, PT, R15, -0x1, PT ;  /* 0xffffffff0f00780c */ /* 0x000fe20003f05270 */
[----:B---3--:R-:W-:Y:S01]  /*6bb0*/  FADD R22, R156, R7 ;  /* 0x000000079c167221 */ /* 0x008fe20000000000 */
[----:B------:R-:W-:-:S03]  /*6bc0*/  F2FP.BF16.F32.PACK_AB R20, R153, R152 ;  /* 0x000000989914723e */ /* 0x000fc600000010ff */
[----:B------:R-:W-:Y:S01]  /*6bd0*/  FADD R7, R157, R22 ;  /* 0x000000169d077221 */ /* 0x000fe20000000000 */
[----:B------:R-:W2:Y:S01]  /*6be0*/  MUFU.EX2 R151, R151 ;  /* 0x0000009700977308 */ /* 0x000ea20000000800 */
[----:B-----5:R-:W-:Y:S01]  /*6bf0*/  FADD R9, R147, R122 ;  /* 0x0000007a93097221 */ /* 0x020fe20000000000 */
[----:B------:R-:W-:Y:S02]  /*6c00*/  F2FP.BF16.F32.PACK_AB R122, R141, R140 ;  /* 0x0000008c8d7a723e */ /* 0x000fe400000010ff */
[----:B------:R-:W-:Y:S02]  /*6c10*/  F2FP.BF16.F32.PACK_AB R17, R147, R146 ;  /* 0x000000929311723e */ /* 0x000fe400000010ff */
[----:B------:R-:W-:Y:S01]  /*6c20*/  F2FP.BF16.F32.PACK_AB R22, R157, R156 ;  /* 0x0000009c9d16723e */ /* 0x000fe200000010ff */
[----:B------:R-:W-:Y:S01]  /*6c30*/  STSM.16.M88.4 [R186], R120 ;  /* 0x00000078ba007844 */ /* 0x000fe20000000200 */
[----:B------:R-:W3:Y:S01]  /*6c40*/  MUFU.EX2 R154, R154 ;  /* 0x0000009a009a7308 */ /* 0x000ee20000000800 */
[----:B-1----:R-:W-:-:S07]  /*6c50*/  FADD R126, R150, R9 ;  /* 0x00000009967e7221 */ /* 0x002fce0000000000 */
[----:B------:R-:W1:Y:S01]  /*6c60*/  MUFU.EX2 R155, R155 ;  /* 0x0000009b009b7308 */ /* 0x000e620000000800 */
[C---:B--2---:R-:W-:Y:S01]  /*6c70*/  FADD R9, R151.reuse, R126 ;  /* 0x0000007e97097221 */ /* 0x044fe20000000000 */
[----:B------:R-:W-:-:S05]  /*6c80*/  F2FP.BF16.F32.PACK_AB R19, R151, R150 ;  /* 0x000000969713723e */ /* 0x000fca00000010ff */
[----:B------:R-:W-:Y:S01]  /*6c90*/  STSM.16.M88.4 [R184], R16 ;  /* 0x00000010b8007844 */ /* 0x000fe20000000200 */
[----:B------:R-:W2:Y:S01]  /*6ca0*/  MUFU.EX2 R158, R158 ;  /* 0x0000009e009e7308 */ /* 0x000ea20000000800 */
[----:B---3--:R-:W-:-:S07]  /*6cb0*/  FADD R124, R154, R9 ;  /* 0x000000099a7c7221 */ /* 0x008fce0000000000 */
[----:B------:R-:W3:Y:S01]  /*6cc0*/  MUFU.EX2 R159, R159 ;  /* 0x0000009f009f7308 */ /* 0x000ee20000000800 */
[C---:B-1----:R-:W-:Y:S01]  /*6cd0*/  FADD R9, R155.reuse, R124 ;  /* 0x0000007c9b097221 */ /* 0x042fe20000000000 */
[----:B------:R-:W-:Y:S01]  /*6ce0*/  FADD R124, R160, R7 ;  /* 0x00000007a07c7221 */ /* 0x000fe20000000000 */
[----:B------:R-:W-:-:S03]  /*6cf0*/  F2FP.BF16.F32.PACK_AB R21, R155, R154 ;  /* 0x0000009a9b15723e */ /* 0x000fc600000010ff */
[----:B------:R-:W-:Y:S02]  /*6d00*/  FADD R7, R161, R124 ;  /* 0x0000007ca1077221 */ /* 0x000fe40000000000 */
[----:B------:R-:W1:Y:S01]  /*6d10*/  MUFU.EX2 R162, R162 ;  /* 0x000000a200a27308 */ /* 0x000e620000000800 */
[----:B--2---:R-:W-:-:S07]  /*6d20*/  FADD R126, R158, R9 ;  /* 0x000000099e7e7221 */ /* 0x004fce0000000000 */
[----:B------:R-:W2:Y:S01]  /*6d30*/  MUFU.EX2 R163, R163 ;  /* 0x000000a300a37308 */ /* 0x000ea20000000800 */
[C---:B---3--:R-:W-:Y:S01]  /*6d40*/  FADD R9, R159.reuse, R126 ;  /* 0x0000007e9f097221 */ /* 0x048fe20000000000 */
[----:B------:R-:W-:-:S05]  /*6d50*/  F2FP.BF16.F32.PACK_AB R23, R159, R158 ;  /* 0x0000009e9f17723e */ /* 0x000fca00000010ff */
[----:B------:R3:W-:Y:S01]  /*6d60*/  STSM.16.M88.4 [R187], R20 ;  /* 0x00000014bb007844 */ /* 0x0007e20000000200 */
[----:B------:R-:W4:Y:S01]  /*6d70*/  MUFU.EX2 R166, R166 ;  /* 0x000000a600a67308 */ /* 0x000f220000000800 */
[----:B-1----:R-:W-:-:S07]  /*6d80*/  FADD R126, R162, R9 ;  /* 0x00000009a27e7221 */ /* 0x002fce0000000000 */
[----:B------:R-:W1:Y:S01]  /*6d90*/  MUFU.EX2 R167, R167 ;  /* 0x000000a700a77308 */ /* 0x000e620000000800 */
[C---:B--2---:R-:W-:Y:S01]  /*6da0*/  FADD R9, R163.reuse, R126 ;  /* 0x0000007ea3097221 */ /* 0x044fe20000000000 */
[----:B------:R-:W-:Y:S01]  /*6db0*/  F2FP.BF16.F32.PACK_AB R129, R163, R162 ;  /* 0x000000a2a381723e */ /* 0x000fe200000010ff */
[----:B---3--:R-:W-:-:S05]  /*6dc0*/  IMAD.MOV.U32 R20, RZ, RZ, R10 ;  /* 0x000000ffff147224 */ /* 0x008fca00078e000a */
[----:B------:R-:W2:Y:S01]  /*6dd0*/  MUFU.EX2 R170, R170 ;  /* 0x000000aa00aa7308 */ /* 0x000ea20000000800 */
[----:B----4-:R-:W-:-:S07]  /*6de0*/  FADD R126, R166, R9 ;  /* 0x00000009a67e7221 */ /* 0x010fce0000000000 */
[----:B------:R-:W3:Y:S01]  /*6df0*/  MUFU.EX2 R171, R171 ;  /* 0x000000ab00ab7308 */ /* 0x000ee20000000800 */
[C---:B-1----:R-:W-:Y:S01]  /*6e00*/  FADD R9, R167.reuse, R126 ;  /* 0x0000007ea7097221 */ /* 0x042fe20000000000 */
[----:B------:R-:W-:-:S06]  /*6e10*/  F2FP.BF16.F32.PACK_AB R131, R167, R166 ;  /* 0x000000a6a783723e */ /* 0x000fcc00000010ff */
[----:B------:R-:W1:Y:S01]  /*6e20*/  MUFU.EX2 R174, R174 ;  /* 0x000000ae00ae7308 */ /* 0x000e620000000800 */
[----:B--2---:R-:W-:-:S07]  /*6e30*/  FADD R126, R170, R9 ;  /* 0x00000009aa7e7221 */ /* 0x004fce0000000000 */
[----:B------:R-:W2:Y:S01]  /*6e40*/  MUFU.EX2 R164, R164 ;  /* 0x000000a400a47308 */ /* 0x000ea20000000800 */
[C---:B---3--:R-:W-:Y:S01]  /*6e50*/  FADD R9, R171.reuse, R126 ;  /* 0x0000007eab097221 */ /* 0x048fe20000000000 */
[----:B------:R-:W-:-:S06]  /*6e60*/  F2FP.BF16.F32.PACK_AB R121, R171, R170 ;  /* 0x000000aaab79723e */ /* 0x000fcc00000010ff */
[----:B------:R-:W3:Y:S01]  /*6e70*/  MUFU.EX2 R165, R165 ;  /* 0x000000a500a57308 */ /* 0x000ee20000000800 */
[----:B-1----:R-:W-:-:S07]  /*6e80*/  FADD R16, R174, R9 ;  /* 0x00000009ae107221 */ /* 0x002fce0000000000 */
[----:B------:R-:W1:Y:S01]  /*6e90*/  MUFU.EX2 R168, R168 ;  /* 0x000000a800a87308 */ /* 0x000e620000000800 */
[----:B--2---:R-:W-:-:S07]  /*6ea0*/  FADD R124, R164, R7 ;  /* 0x00000007a47c7221 */ /* 0x004fce0000000000 */
[----:B------:R-:W2:Y:S01]  /*6eb0*/  MUFU.EX2 R169, R169 ;  /* 0x000000a900a97308 */ /* 0x000ea20000000800 */
[C---:B---3--:R-:W-:Y:S01]  /*6ec0*/  F2FP.BF16.F32.PACK_AB R130, R165.reuse, R164 ;  /* 0x000000a4a582723e */ /* 0x048fe200000010ff */
[----:B------:R-:W-:-:S04]  /*6ed0*/  FADD R7, R165, R124 ;  /* 0x0000007ca5077221 */ /* 0x000fc80000000000 */
[----:B------:R-:W-:Y:S02]  /*6ee0*/  STSM.16.M88.4 [R188], R128 ;  /* 0x00000080bc007844 */ /* 0x000fe40000000200 */
[----:B------:R-:W3:Y:S01]  /*6ef0*/  MUFU.EX2 R172, R172 ;  /* 0x000000ac00ac7308 */ /* 0x000ee20000000800 */
[----:B-1----:R-:W-:-:S07]  /*6f00*/  FADD R124, R168, R7 ;  /* 0x00000007a87c7221 */ /* 0x002fce0000000000 */
[----:B------:R-:W1:Y:S01]  /*6f10*/  MUFU.EX2 R173, R173 ;  /* 0x000000ad00ad7308 */ /* 0x000e620000000800 */
[C---:B--2---:R-:W-:Y:S01]  /*6f20*/  F2FP.BF16.F32.PACK_AB R120, R169.reuse, R168 ;  /* 0x000000a8a978723e */ /* 0x044fe200000010ff */
[----:B------:R-:W-:-:S06]  /*6f30*/  FADD R7, R169, R124 ;  /* 0x0000007ca9077221 */ /* 0x000fcc0000000000 */
[----:B------:R-:W2:Y:S01]  /*6f40*/  MUFU.EX2 R175, R175 ;  /* 0x000000af00af7308 */ /* 0x000ea20000000800 */
[----:B---3--:R-:W-:-:S07]  /*6f50*/  FADD R124, R172, R7 ;  /* 0x00000007ac7c7221 */ /* 0x008fce0000000000 */
[----:B------:R-:W-:Y:S01]  /*6f60*/  MUFU.EX2 R176, R176 ;  /* 0x000000b000b07308 */ /* 0x000fe20000000800 */
[C---:B-1----:R-:W-:Y:S01]  /*6f70*/  F2FP.BF16.F32.PACK_AB R122, R173.reuse, R172 ;  /* 0x000000acad7a723e */ /* 0x042fe200000010ff */
[----:B------:R-:W-:-:S06]  /*6f80*/  FADD R7, R173, R124 ;  /* 0x0000007cad077221 */ /* 0x000fcc0000000000 */
[----:B------:R-:W1:Y:S01]  /*6f90*/  MUFU.EX2 R177, R177 ;  /* 0x000000b100b17308 */ /* 0x000e620000000800 */
[C---:B--2---:R-:W-:Y:S01]  /*6fa0*/  FADD R9, R175.reuse, R16 ;  /* 0x00000010af097221 */ /* 0x044fe20000000000 */
[----:B------:R-:W-:-:S05]  /*6fb0*/  F2FP.BF16.F32.PACK_AB R123, R175, R174 ;  /* 0x000000aeaf7b723e */ /* 0x000fca00000010ff */
[----:B------:R-:W-:Y:S01]  /*6fc0*/  STSM.16.M88.4 [R189], R120 ;  /* 0x00000078bd007844 */ /* 0x000fe20000000200 */
[----:B------:R-:W-:Y:S08]  /*6fd0*/  MUFU.EX2 R180, R180 ;  /* 0x000000b400b47308 */ /* 0x000ff00000000800 */
[----:B------:R-:W2:Y:S01]  /*6fe0*/  MUFU.EX2 R181, R181 ;  /* 0x000000b500b57308 */ /* 0x000ea20000000800 */
[----:B-1----:R-:W-:Y:S01]  /*6ff0*/  F2FP.BF16.F32.PACK_AB R16, R177, R176 ;  /* 0x000000b0b110723e */ /* 0x002fe200000010ff */
[----:B------:R-:W-:-:S04]  /*7000*/  FADD R176, R176, R7 ;  /* 0x00000007b0b07221 */ /* 0x000fc80000000000 */
[----:B------:R-:W-:Y:S02]  /*7010*/  FADD R177, R177, R176 ;  /* 0x000000b0b1b17221 */ /* 0x000fe40000000000 */
[----:B------:R-:W-:Y:S08]  /*7020*/  MUFU.EX2 R178, R178 ;  /* 0x000000b200b27308 */ /* 0x000ff00000000800 */
[----:B------:R-:W1:Y:S01]  /*7030*/  MUFU.EX2 R179, R179 ;  /* 0x000000b300b37308 */ /* 0x000e620000000800 */
[----:B--2---:R-:W-:Y:S01]  /*7040*/  F2FP.BF16.F32.PACK_AB R18, R181, R180 ;  /* 0x000000b4b512723e */ /* 0x004fe200000010ff */
[----:B------:R-:W-:-:S06]  /*7050*/  FADD R180, R180, R177 ;  /* 0x000000b1b4b47221 */ /* 0x000fcc0000000000 */
[----:B------:R-:W-:Y:S08]  /*7060*/  MUFU.EX2 R182, R182 ;  /* 0x000000b600b67308 */ /* 0x000ff00000000800 */
[----:B------:R-:W2:Y:S01]  /*7070*/  MUFU.EX2 R183, R183 ;  /* 0x000000b700b77308 */ /* 0x000ea20000000800 */
[----:B-1----:R-:W-:Y:S01]  /*7080*/  F2FP.BF16.F32.PACK_AB R17, R179, R178 ;  /* 0x000000b2b311723e */ /* 0x002fe200000010ff */
[----:B------:R-:W-:Y:S01]  /*7090*/  FADD R178, R178, R9 ;  /* 0x00000009b2b27221 */ /* 0x000fe20000000000 */
[----:B------:R-:W-:-:S03]  /*70a0*/  FADD R9, R181, R180 ;  /* 0x000000b4b5097221 */ /* 0x000fc60000000000 */
[----:B------:R-:W-:Y:S01]  /*70b0*/  FADD R179, R179, R178 ;  /* 0x000000b2b3b37221 */ /* 0x000fe20000000000 */
[----:B--2---:R-:W-:-:S03]  /*70c0*/  F2FP.BF16.F32.PACK_AB R19, R183, R182 ;  /* 0x000000b6b713723e */ /* 0x004fc600000010ff */
[----:B------:R-:W-:Y:S02]  /*70d0*/  FADD R182, R182, R179 ;  /* 0x000000b3b6b67221 */ /* 0x000fe40000000000 */
[----:B------:R1:W-:Y:S02]  /*70e0*/  STSM.16.M88.4 [R190], R16 ;  /* 0x00000010be007844 */ /* 0x0003e40000000200 */
[----:B------:R-:W-:Y:S01]  /*70f0*/  FADD R7, R183, R182 ;  /* 0x000000b6b7077221 */ /* 0x000fe20000000000 */
[----:B------:R2:W-:Y:S06]  /*7100*/  MEMBAR.ALL.CTA ;  /* 0x0000000000007992 */ /* 0x0005ec0000008000 */
[----:B--2---:R-:W2:Y:S01]  /*7110*/  FENCE.VIEW.ASYNC.S ;  /* 0x00000000000073c6 */ /* 0x004ea20000000000 */
[----:B-1----:R-:W-:Y:S01]  /*7120*/  IMAD.MOV.U32 R17, RZ, RZ, R5 ;  /* 0x000000ffff117224 */ /* 0x002fe200078e0005 */
[----:B------:R-:W-:Y:S01]  /*7130*/  MOV R16, R6 ;  /* 0x0000000600107202 */ /* 0x000fe20000000f00 */
[----:B--2---:R-:W-:Y:S01]  /*7140*/  NOP ;  /* 0x0000000000007918 */ /* 0x004fe20000000000 */
[----:B------:R-:W-:Y:S05]  /*7150*/  @P0 BRA `(.L_x_19) ;  /* 0xffffffd400040947 */ /* 0x000fea000383ffff */
.L_x_14:
[----:B------:R-:W-:-:S04]  /*7160*/  VIMNMX R12, R14, UR4, PT ;  /* 0x000000040e0c7c48 */ /* 0x000fc8000bfe0100 */
[----:B------:R-:W-:-:S13]  /*7170*/  ISETP.GE.AND P0, PT, R12, 0x1, PT ;  /* 0x000000010c00780c */ /* 0x000fda0003f06270 */
[----:B------:R-:W-:Y:S05]  /*7180*/  @!P0 BRA `(.L_x_20) ;  /* 0x0000002c00448947 */ /* 0x000fea0003800000 */
[----:B------:R-:W-:Y:S01]  /*7190*/  IMAD.IADD R14, R3, 0x1, R3 ;  /* 0x00000001030e7824 */ /* 0x000fe200078e0203 */
[----:B------:R-:W-:Y:S01]  /*71a0*/  MOV R16, R5 ;  /* 0x0000000500107202 */ /* 0x000fe20000000f00 */
[----:B------:R-:W-:Y:S01]  /*71b0*/  VIADD R12, R12, 0xffffffff ;  /* 0xffffffff0c0c7836 */ /* 0x000fe20000000000 */
[----:B------:R-:W-:Y:S01]  /*71c0*/  ULDC UR7, c[0x0][0x210] ;  /* 0x0000840000077ab9 */ /* 0x000fe20000000800 */
[----:B------:R-:W-:Y:S01]  /*71d0*/  IMAD.MOV R14, RZ, RZ, -R14 ;  /* 0x000000ffff0e7224 */ /* 0x000fe200078e0a0e */
[----:B------:R-:W-:Y:S01]  /*71e0*/  ULDC UR4, c[0x0][0x480] ;  /* 0x0001200000047ab9 */ /* 0x000fe20000000800 */
[----:B------:R-:W-:Y:S01]  /*71f0*/  IMAD.MOV.U32 R15, RZ, RZ, R6 ;  /* 0x000000ffff0f7224 */ /* 0x000fe200078e0006 */
[----:B------:R-:W-:Y:S01]  /*7200*/  ULDC UR15, c[0x0][0x21c] ;  /* 0x00008700000f7ab9 */ /* 0x000fe20000000800 */
[----:B------:R-:W-:Y:S01]  /*7210*/  IMAD.MOV.U32 R17, RZ, RZ, R10 ;  /* 0x000000ffff117224 */ /* 0x000fe200078e000a */
[----:B------:R-:W-:-:S07]  /*7220*/  PRMT R14, R14, 0x7710, RZ ;  /* 0x000077100e0e7816 */ /* 0x000fce00000000ff */
.L_x_25:
[----:B------:R-:W-:Y:S01]  /*7230*/  LOP3.LUT R10, R17, 0x1, RZ, 0x3c, !PT ;  /* 0x00000001110a7812 */ /* 0x000fe200078e3cff */
[----:B------:R-:W1:Y:S04]  /*7240*/  S2UR UR5, SR_CgaCtaId ;  /* 0x00000000000579c3 */ /* 0x000e680000008800 */
[----:B------:R-:W-:-:S04]  /*7250*/  IMAD.U32 R5, R10, -0x80000000, RZ ;  /* 0x800000000a057824 */ /* 0x000fc800078e00ff */
[----:B------:R-:W2:Y:S01]  /*7260*/  SYNCS.PHASECHK.TRANS64.TRYWAIT P0, [UR14+0x10], R5 ;  /* 0x00001005ff0075a7 */ /* 0x000ea2000800014e */
[----:B------:R-:W-:Y:S02]  /*7270*/  UMOV UR14, 0x400 ;  /* 0x00000400000e7882 */ /* 0x000fe40000000000 */
[----:B-1----:R-:W-:-:S04]  /*7280*/  ULEA UR14, UR5, UR14, 0x18 ;  /* 0x0000000e050e7291 */ /* 0x002fc8000f8ec03f */
[----:B------:R-:W-:Y:S02]  /*7290*/  ULEA UR9, UR13, UR14, 0xd ;  /* 0x0000000e0d097291 */ /* 0x000fe4000f8e683f */
[----:B------:R-:W-:Y:S02]  /*72a0*/  UIADD3 UR5, UR14, 0x18400, URZ ;  /* 0x000184000e057890 */ /* 0x000fe4000fffe03f */
[----:B------:R-:W-:Y:S02]  /*72b0*/  UIADD3 UR6, UR9, 0xc400, URZ ;  /* 0x0000c40009067890 */ /* 0x000fe4000fffe03f */
[----:B------:R-:W-:Y:S02]  /*72c0*/  USHF.R.U32.HI UR5, URZ, 0x4, UR5 ;  /* 0x000000043f057899 */ /* 0x000fe40008011605 */
[----:B------:R-:W-:Y:S02]  /*72d0*/  USHF.R.U32.HI UR6, URZ, 0x4, UR6 ;  /* 0x000000043f067899 */ /* 0x000fe40008011606 */
[----:B------:R-:W-:-:S02]  /*72e0*/  ULOP3.LUT UR5, UR5, 0x3fc0, URZ, 0xc0, !UPT ;  /* 0x00003fc005057892 */ /* 0x000fc4000f8ec03f */
[----:B------:R-:W-:Y:S02]  /*72f0*/  ULOP3.LUT UR6, UR6, 0x3fc0, URZ, 0xc0, !UPT ;  /* 0x00003fc006067892 */ /* 0x000fe4000f8ec03f */
[----:B------:R-:W-:Y:S02]  /*7300*/  ULOP3.LUT UR8, UR5, 0x10000, URZ, 0xfc, !UPT ;  /* 0x0001000005087892 */ /* 0x000fe4000f8efc3f */
[----:B------:R-:W-:Y:S01]  /*7310*/  ULOP3.LUT UR6, UR6, 0x10000, URZ, 0xfc, !UPT ;  /* 0x0001000006067892 */ /* 0x000fe2000f8efc3f */
[----:B--23--:R-:W-:Y:S11]  /*7320*/  @P0 BRA `(.L_x_21) ;  /* 0x0000000000180947 */ /* 0x00cff60003800000 */
[----:B------:R-:W1:Y:S01]  /*7330*/  S2R R6, SR_CgaCtaId ;  /* 0x0000000000067919 */ /* 0x000e620000008800 */
[----:B------:R-:W-:Y:S01]  /*7340*/  MOV R5, 0x400 ;  /* 0x0000040000057802 */ /* 0x000fe20000000f00 */
[----:B------:R-:W-:-:S03]  /*7350*/  IMAD.U32 R18, R10, -0x80000000, RZ ;  /* 0x800000000a127824 */ /* 0x000fc600078e00ff */
[----:B-1----:R-:W-:-:S04]  /*7360*/  LEA R5, R6, R5, 0x18 ;  /* 0x0000000506057211 */ /* 0x002fc800078ec0ff */
[----:B------:R-:W1:Y:S02]  /*7370*/  SYNCS.PHASECHK.TRANS64.TRYWAIT P0, [R5+URZ+0x10], R18 ;  /* 0x00001012050075a7 */ /* 0x000e64000800017f */
[----:B-1----:R-:W-:Y:S05]  /*7380*/  @!P0 BRA `(.L_x_22) ;  /* 0x0000004800f48947 */ /* 0x002fea0003800000 */
.L_x_21:
[----:B------:R-:W-:Y:S01]  /*7390*/  WARPGROUP.ARRIVE ;  /* 0x00000000000079c5 */ /* 0x000fe20000000000 */
[----:B------:R-:W-:Y:S01]  /*73a0*/  UMOV UR18, UR8 ;  /* 0x0000000800127c82 */ /* 0x000fe20008000000 */
[----:B------:R-:W-:Y:S01]  /*73b0*/  UMOV UR19, 0x40000040 ;  /* 0x4000004000137882 */ /* 0x000fe20000000000 */
[----:B------:R-:W-:Y:S01]  /*73c0*/  UMOV UR16, UR6 ;  /* 0x0000000600107c82 */ /* 0x000fe20008000000 */
[----:B------:R-:W-:Y:S01]  /*73d0*/  UMOV UR17, 0x40000040 ;  /* 0x4000004000117882 */ /* 0x000fe20000000000 */
[----:B------:R-:W-:Y:S01]  /*73e0*/  IMAD.U32 R18, R17, -0x80000000, RZ ;  /* 0x8000000011127824 */ /* 0x000fe200078e00ff */
[----:B------:R-:W-:Y:S01]  /*73f0*/  HGMMA.64x128x16.F32.BF16 R120, gdesc[UR16], RZ, !UPT ;  /* 0x01e00000107879f0 */ /* 0x000fe2000c7018ff */
[----:B------:R-:W-:Y:S01]  /*7400*/  ULOP3.LUT UR18, UR8, 0x2, URZ, 0xfc, !UPT ;  /* 0x0000000208127892 */ /* 0x000fe2000f8efc3f */
[-C--:B------:R-:W-:Y:S01]  /*7410*/  FMUL R117, R117, R13.reuse ;  /* 0x0000000d75757220 */ /* 0x080fe20000400000 */
[----:B------:R-:W-:Y:S01]  /*7420*/  ULOP3.LUT UR16, UR6, 0x2, URZ, 0xfc, !UPT ;  /* 0x0000000206107892 */ /* 0x000fe2000f8efc3f */
[-C--:B------:R-:W-:Y:S01]  /*7430*/  FMUL R116, R116, R13.reuse ;  /* 0x0000000d74747220 */ /* 0x080fe20000400000 */
[----:B------:R-:W-:Y:S01]  /*7440*/  UMOV UR19, 0x40000040 ;  /* 0x4000004000137882 */ /* 0x000fe20000000000 */
[----:B------:R-:W-:Y:S01]  /*7450*/  UMOV UR17, 0x40000040 ;  /* 0x4000004000117882 */ /* 0x000fe20000000000 */
        /* <DEDUP_REMOVED lines=144> */
[----:B------:R-:W-:Y:S01]  /*7d60*/  HGMMA.64x128x16.F32.BF16 R120, gdesc[UR16], R120, gsb0 ;  /* 0x01e00000107879f0 */ /* 0x000fe20008001878 */
[----:B------:R-:W2:Y:S02]  /*7d70*/  SYNCS.PHASECHK.TRANS64.TRYWAIT P0, [UR14+0x20], R18 ;  /* 0x00002012ff0075a7 */ /* 0x000ea4000800014e */
[----:B--2---:R-:W-:Y:S05]  /*7d80*/  @P0 BRA `(.L_x_23) ;  /* 0x0000000000080947 */ /* 0x004fea0003800000 */
[----:B------:R-:W2:Y:S02]  /*7d90*/  SYNCS.PHASECHK.TRANS64.TRYWAIT P0, [UR14+0x20], R18 ;  /* 0x00002012ff0075a7 */ /* 0x000ea4000800014e */
[----:B--2---:R-:W-:Y:S05]  /*7da0*/  @!P0 BRA `(.L_x_24) ;  /* 0x0000004000848947 */ /* 0x004fea0003800000 */
.L_x_23:
[----:B------:R-:W-:Y:S01]  /*7db0*/  UIADD3 UR6, UR9, 0x24400, URZ ;  /* 0x0002440009067890 */ /* 0x000fe2000fffe03f */
[----:B------:R-:W-:Y:S01]  /*7dc0*/  WARPGROUP.ARRIVE ;  /* 0x00000000000079c5 */ /* 0x000fe20000000000 */
[----:B------:R-:W-:Y:S01]  /*7dd0*/  UIADD3 UR5, UR14, 0x400, URZ ;  /* 0x000004000e057890 */ /* 0x000fe2000fffe03f */
[----:B-1----:R-:W-:Y:S01]  /*7de0*/  LOP3.LUT R5, R14, 0xffff, RZ, 0xc0, !PT ;  /* 0x0000ffff0e057812 */ /* 0x002fe200078ec0ff */
[----:B------:R-:W-:Y:S01]  /*7df0*/  USHF.R.U32.HI UR6, URZ, 0x4, UR6 ;  /* 0x000000043f067899 */ /* 0x000fe20008011606 */
[----:B------:R-:W-:Y:S01]  /*7e00*/  SHF.R.U32.HI R23, RZ, 0x3, R8 ;  /* 0x00000003ff177819 */ /* 0x000fe20000011608 */
[----:B------:R-:W-:Y:S01]  /*7e10*/  USHF.R.U32.HI UR5, URZ, 0x4, UR5 ;  /* 0x000000043f057899 */ /* 0x000fe20008011605 */
[----:B------:R-:W-:Y:S01]  /*7e20*/  PRMT R5, R5, 0x8880, RZ ;  /* 0x0000888005057816 */ /* 0x000fe200000000ff */
[----:B------:R-:W-:Y:S02]  /*7e30*/  ULOP3.LUT UR6, UR6, 0x3fc0, URZ, 0xc0, !UPT ;  /* 0x00003fc006067892 */ /* 0x000fe4000f8ec03f */
[----:B------:R-:W-:Y:S01]  /*7e40*/  ULOP3.LUT UR5, UR5, 0x3fc0, URZ, 0xc0, !UPT ;  /* 0x00003fc005057892 */ /* 0x000fe2000f8ec03f */
[----:B------:R-:W-:Y:S01]  /*7e50*/  IADD3 R5, R5, -UR7, RZ ;  /* 0x8000000705057c10 */ /* 0x000fe2000fffe0ff */
[----:B------:R-:W-:-:S02]  /*7e60*/  ULOP3.LUT UR6, UR6, 0x10000, URZ, 0xfc, !UPT ;  /* 0x0001000006067892 */ /* 0x000fc4000f8efc3f */
[----:B------:R-:W-:Y:S01]  /*7e70*/  ULOP3.LUT UR5, UR5, 0x4000000, URZ, 0xfc, !UPT ;  /* 0x0400000005057892 */ /* 0x000fe2000f8efc3f */
[----:B------:R-:W-:Y:S01]  /*7e80*/  IADD3 R6, R2, UR15, R5 ;  /* 0x0000000f02067c10 */ /* 0x000fe2000fffe005 */
[----:B------:R-:W-:Y:S01]  /*7e90*/  UMOV UR17, 0x40000040 ;  /* 0x4000004000117882 */ /* 0x000fe20000000000 */
[----:B------:R-:W-:Y:S01]  /*7ea0*/  UMOV UR19, 0x40000040 ;  /* 0x4000004000137882 */ /* 0x000fe20000000000 */
[----:B------:R-:W-:Y:S01]  /*7eb0*/  VIMNMX R5, RZ, R12, !PT ;  /* 0x0000000cff057248 */ /* 0x000fe20007fe0100 */
[----:B------:R-:W-:Y:S01]  /*7ec0*/  UMOV UR16, UR6 ;  /* 0x0000000600107c82 */ /* 0x000fe20008000000 */
[----:B------:R-:W-:Y:S01]  /*7ed0*/  VIADD R6, R6, UR10 ;  /* 0x0000000a06067c36 */ /* 0x000fe20008000000 */
[----:B------:R-:W-:Y:S01]  /*7ee0*/  UMOV UR18, UR5 ;  /* 0x0000000500127c82 */ /* 0x000fe20008000000 */
[----:B------:R-:W-:Y:S01]  /*7ef0*/  VIADD R12, R12, 0xffffffff ;  /* 0xffffffff0c0c7836 */ /* 0x000fe20000000000 */
[----:B------:R-:W-:Y:S01]  /*7f00*/  HGMMA.64x192x16.F32.BF16 R24, gdesc[UR16].tnspB, R24, UP0 ;  /* 0x42e00000101879f0 */ /* 0x000fe2000bf01818 */
[----:B------:R-:W-:Y:S01]  /*7f10*/  UIADD3 UR18, UR5, 0x80, URZ ;  /* 0x0000008005127890 */ /* 0x000fe2000fffe03f */
[----:B------:R-:W-:Y:S01]  /*7f20*/  IMAD R5, R5, -0x80, R6 ;  /* 0xffffff8005057824 */ /* 0x000fe200078e0206 */
[----:B------:R-:W-:Y:S01]  /*7f30*/  ULOP3.LUT UR16, UR6, 0x2, URZ, 0xfc, !UPT ;  /* 0x0000000206107892 */ /* 0x000fe2000f8efc3f */
[----:B------:R-:W-:Y:S01]  /*7f40*/  UMOV UR19, 0x40000040 ;  /* 0x4000004000137882 */ /* 0x000fe20000000000 */
[----:B------:R-:W-:Y:S01]  /*7f50*/  UMOV UR17, 0x40000040 ;  /* 0x4000004000117882 */ /* 0x000fe20000000000 */
[----:B------:R-:W-:Y:S01]  /*7f60*/  VIADD R6, R5, 0x1 ;  /* 0x0000000105067836 */ /* 0x000fe20000000000 */
[----:B------:R-:W-:-:S04]  /*7f70*/  UPLOP3.LUT UP0, UPT, UPT, UPT, UPT, 0x80, 0x0 ;  /* 0x000000000000789c */ /* 0x000fc80003f0f070 */
[----:B------:R-:W-:-:S04]  /*7f80*/  SHF.R.S32.HI R11, RZ, 0x1f, R6 ;  /* 0x0000001fff0b7819 */ /* 0x000fc80000011406 */
[----:B------:R-:W-:-:S04]  /*7f90*/  LEA.HI R11, R11, R6, RZ, 0x3 ;  /* 0x000000060b0b7211 */ /* 0x000fc800078f18ff */
[----:B------:R-:W-:Y:S02]  /*7fa0*/  LOP3.LUT R13, R11, 0xfffffff8, RZ, 0xc0, !PT ;  /* 0xfffffff80b0d7812 */ /* 0x000fe400078ec0ff */
[----:B------:R-:W-:Y:S02]  /*7fb0*/  SHF.R.S32.HI R11, RZ, 0x3, R11 ;  /* 0x00000003ff0b7819 */ /* 0x000fe4000001140b */
        /* <DEDUP_REMOVED lines=37> */
[----:B------:R-:W-:Y:S01]  /*8210*/  UMOV UR17, 0x40000040 ;  /* 0x4000004000117882 */ /* 0x000fe20000000000 */
[----:B------:R-:W-:-:S14]  /*8220*/  UMOV UR5, UR4 ;  /* 0x0000000400057c82 */ /* 0x000fdc0008000000 */
        /* <DEDUP_REMOVED lines=71> */
[----:B------:R-:W-:-:S04]  /*86a0*/  FMNMX R194, R19, R194, !PT ;  /* 0x000000c213c27209 */ /* 0x000fc80007800000 */
[----:B------:R-:W-:-:S04]  /*86b0*/  FMNMX R13, R13, R194, !PT ;  /* 0x000000c20d0d7209 */ /* 0x000fc80007800000 */
[----:B------:R-:W-:Y:S01]  /*86c0*/  FMNMX R17, R13, R16, !PT ;  /* 0x000000100d117209 */ /* 0x000fe20007800000 */
[----:B------:R-:W-:-:S04]  /*86d0*/  VIADD R13, R5, 0x9 ;  /* 0x00000009050d7836 */ /* 0x000fc80000000000 */
        /* <DEDUP_REMOVED lines=8> */
[----:B------:R-:W-:Y:S02]  /*8760*/  FSETP.NEU.AND P0, PT, R5, -INF , PT ;  /* 0xff8000000500780b */ /* 0x000fe40003f0d000 */
[----:B------:R-:W-:Y:S01]  /*8770*/  VIADDMNMX R13, R13, -R194, 0x2, PT ;  /* 0x000000020d0d7446 */ /* 0x000fe200038009c2 */
[----:B------:R-:W-:Y:S01]  /*8780*/  IMAD.U32 R192, R192, -0x2, RZ ;  /* 0xfffffffec0c07824 */ /* 0x000fe200078e00ff */
[----:B------:R-:W-:-:S04]  /*8790*/  FSEL R17, R5, RZ, P0 ;  /* 0x000000ff05117208 */ /* 0x000fc80000000000 */
[----:B------:R-:W-:Y:S01]  /*87a0*/  VIADDMNMX R13, R192, -R13, 0xffffffe0, !PT ;  /* 0xffffffe0c00d7446 */ /* 0x000fe2000780090d */
[----:B------:R-:W-:-:S04]  /*87b0*/  FADD R19, -R17, R16 ;  /* 0x0000001011137221 */ /* 0x000fc80000000100 */
[----:B------:R-:W-:Y:S02]  /*87c0*/  VIADD R16, R13, 0x20 ;  /* 0x000000200d107836 */ /* 0x000fe40000000000 */
[----:B------:R-:W-:-:S03]  /*87d0*/  FMUL R13, R19, UR5 ;  /* 0x00000005130d7c20 */ /* 0x000fc60008400000 */
[----:B------:R-:W-:Y:S01]  /*87e0*/  SHF.R.U32.HI R19, RZ, R16, R11 ;  /* 0x00000010ff137219 */ /* 0x000fe2000001160b */
[----:B------:R-:W-:Y:S02]  /*87f0*/  FMUL R11, R17, UR5 ;  /* 0x00000005110b7c20 */ /* 0x000fe40008400000 */
[----:B------:R-:W-:Y:S01]  /*8800*/  MUFU.EX2 R13, R13 ;  /* 0x0000000d000d7308 */ /* 0x000fe20000000800 */
[C---:B------:R-:W-:Y:S01]  /*8810*/  R2P PR, R19.reuse, 0x7e ;  /* 0x0000007e13007804 */ /* 0x040fe20000000000 */
        /* <DEDUP_REMOVED lines=16> */
[----:B------:R-:W-:Y:S01]  /*8920*/  R2P PR, R19.B1, 0x7f ;  /* 0x0000007f13007804 */ /* 0x000fe20000001000 */
[--C-:B------:R-:W-:Y:S01]  /*8930*/  FFMA R125, R188, UR5, -R11.reuse ;  /* 0x00000005bc7d7c23 */ /* 0x100fe2000800080b */
[----:B-1----:R-:W-:Y:S01]  /*8940*/  FMNMX R20, R123, R16, !PT ;  /* 0x000000107b147209 */ /* 0x002fe20007800000 */
[--C-:B------:R-:W-:Y:S01]  /*8950*/  FFMA R128, R128, UR5, -R11.reuse ;  /* 0x0000000580807c23 */ /* 0x100fe2000800080b */
        /* <DEDUP_REMOVED lines=46> */
[----:B------:R1:W-:Y:S01]  /*8c40*/  MUFU.EX2 R149, R22 ;  /* 0x0000001600957308 */ /* 0x0003e20000000800 */
[----:B------:R-:W-:-:S02]  /*8c50*/  LOP3.LUT P0, RZ, R19, 0x80, RZ, 0xc0, !PT ;  /* 0x0000008013ff7812 */ /* 0x000fc4000780c0ff */
[----:B------:R-:W-:Y:S02]  /*8c60*/  FMNMX R21, R142, R21, !PT ;  /* 0x000000158e157209 */ /* 0x000fe40007800000 */
[----:B------:R-:W-:Y:S02]  /*8c70*/  FSEL R184, R135, -INF , P0 ;  /* 0xff80000087b87808 */ /* 0x000fe40000000000 */
[----:B------:R-:W-:Y:S01]  /*8c80*/  LOP3.LUT P0, RZ, R19, 0x8000, RZ, 0xc0, !PT ;  /* 0x0000800013ff7812 */ /* 0x000fe2000780c0ff */
[----:B------:R-:W2:Y:S01]  /*8c90*/  MUFU.EX2 R120, R120 ;  /* 0x0000007800787308 */ /* 0x000ea20000000800 */
[----:B------:R-:W-:Y:S02]  /*8ca0*/  FMNMX R126, R127, R184, !PT ;  /* 0x000000b87f7e7209 */ /* 0x000fe40007800000 */
[----:B------:R-:W-:Y:S02]  /*8cb0*/  FSEL R151, R151, -INF , P0 ;  /* 0xff80000097977808 */ /* 0x000fe40000000000 */
[----:B------:R-:W-:-:S02]  /*8cc0*/  LOP3.LUT P0, RZ, R19, 0x800000, RZ, 0xc0, !PT ;  /* 0x0080000013ff7812 */ /* 0x000fc4000780c0ff */
[----:B------:R-:W-:Y:S01]  /*8cd0*/  FMNMX R126, R143, R126, !PT ;  /* 0x0000007e8f7e7209 */ /* 0x000fe20007800000 */
[----:B------:R-:W3:Y:S01]  /*8ce0*/  MUFU.EX2 R121, R121 ;  /* 0x0000007900797308 */ /* 0x000ee20000000800 */
[----:B------:R-:W-:Y:S02]  /*8cf0*/  FSEL R167, R167, -INF , P0 ;  /* 0xff800000a7a77808 */ /* 0x000fe40000000000 */
[----:B------:R-:W-:Y:S02]  /*8d00*/  ISETP.GT.AND P0, PT, R19, -0x1, PT ;  /* 0xffffffff1300780c */ /* 0x000fe40003f04270 */
        /* <DEDUP_REMOVED lines=11> */
[----:B------:R-:W-:Y:S01]  /*8dc0*/  FSEL R171, R171, -INF , P1 ;  /* 0xff800000abab7808 */ /* 0x000fe20000800000 */
[----:B------:R-:W-:Y:S01]  /*8dd0*/  MUFU.EX2 R128, R128 ;  /* 0x0000008000807308 */ /* 0x000fe20000000800 */
[----:B------:R-:W-:Y:S02]  /*8de0*/  FSEL R174, R174, -INF , P2 ;  /* 0xff800000aeae7808 */ /* 0x000fe40001000000 */
[----:B------:R-:W-:Y:S02]  /*8df0*/  FSEL R175, R175, -INF , P3 ;  /* 0xff800000afaf7808 */ /* 0x000fe40001800000 */
[----:B------:R-:W-:Y:S02]  /*8e00*/  FMNMX R19, R162, R19, !PT ;  /* 0x00000013a2137209 */ /* 0x000fe40007800000 */
[----:B------:R-:W-:Y:S01]  /*8e10*/  FMNMX R20, R163, R20, !PT ;  /* 0x00000014a3147209 */ /* 0x000fe20007800000 */
[----:B------:R-:W-:Y:S01]  /*8e20*/  MUFU.EX2 R129, R129 ;  /* 0x0000008100817308 */ /* 0x000fe20000000800 */
[----:B------:R-:W-:-:S02]  /*8e30*/  FMNMX R21, R166, R21, !PT ;  /* 0x00000015a6157209 */ /* 0x000fc40007800000 */
[----:B------:R-:W-:Y:S02]  /*8e40*/  FMNMX R126, R167, R126, !PT ;  /* 0x0000007ea77e7209 */ /* 0x000fe40007800000 */
[----:B------:R-:W-:Y:S02]  /*8e50*/  FSEL R183, R183, -INF , !P0 ;  /* 0xff800000b7b77808 */ /* 0x000fe40004000000 */
[----:B------:R-:W-:Y:S01]  /*8e60*/  FSEL R178, R178, -INF , P4 ;  /* 0xff800000b2b27808 */ /* 0x000fe20002000000 */
[----:B------:R-:W-:Y:S01]  /*8e70*/  MUFU.EX2 R132, R132 ;  /* 0x0000008400847308 */ /* 0x000fe20000000800 */
[----:B------:R-:W-:Y:S02]  /*8e80*/  FSEL R179, R179, -INF , P5 ;  /* 0xff800000b3b37808 */ /* 0x000fe40002800000 */
[----:B------:R-:W-:Y:S02]  /*8e90*/  FSEL R182, R182, -INF , P6 ;  /* 0xff800000b6b67808 */ /* 0x000fe40003000000 */
        /* <DEDUP_REMOVED lines=9> */
[----:B------:R-:W-:Y:S02]  /*8f30*/  FMNMX R126, R183, R126, !PT ;  /* 0x0000007eb77e7209 */ /* 0x000fe40007800000 */
[----:B------:R-:W-:Y:S01]  /*8f40*/  FMNMX R19, R19, R20, !PT ;  /* 0x0000001413137209 */ /* 0x000fe20007800000 */
[----:B------:R-:W-:Y:S01]  /*8f50*/  VIADD R20, R4, 0x24420 ;  /* 0x0002442004147836 */ /* 0x000fe20000000000 */
[----:B------:R-:W-:Y:S01]  /*8f60*/  FMNMX R126, R21, R126, !PT ;  /* 0x0000007e157e7209 */ /* 0x000fe20007800000 */
[----:B------:R-:W-:Y:S01]  /*8f70*/  MUFU.EX2 R140, R140 ;  /* 0x0000008c008c7308 */ /* 0x000fe20000000800 */
[----:B-1----:R-:W-:Y:S01]  /*8f80*/  LOP3.LUT R22, R8, 0x70, R23, 0x78, !PT ;  /* 0x0000007008167812 */ /* 0x002fe200078e7817 */
[----:B------:R-:W-:Y:S01]  /*8f90*/  IMAD.MOV.U32 R23, RZ, RZ, RZ ;  /* 0x000000ffff177224 */ /* 0x000fe200078e00ff */
[----:B------:R-:W-:Y:S02]  /*8fa0*/  FMNMX R126, R19, R126, !PT ;  /* 0x0000007e137e7209 */ /* 0x000fe40007800000 */
[----:B------:R-:W-:-:S02]  /*8fb0*/  SHF.R.U32.HI R21, RZ, 0x3, R20 ;  /* 0x00000003ff157819 */ /* 0x000fc40000011614 */
[----:B------:R-:W-:Y:S01]  /*8fc0*/  FMNMX R126, R126, R15, !PT ;  /* 0x0000000f7e7e7209 */ /* 0x000fe20007800000 */
[----:B------:R-:W-:Y:S01]  /*8fd0*/  MUFU.EX2 R144, R144 ;  /* 0x0000009000907308 */ /* 0x000fe20000000800 */
[----:B------:R-:W-:Y:S01]  /*8fe0*/  LOP3.LUT R20, R20, 0x70, R21, 0x78, !PT ;  /* 0x0000007014147812 */ /* 0x000fe200078e7815 */
[----:B------:R-:W-:Y:S01]  /*8ff0*/  IMAD.MOV.U32 R21, RZ, RZ, RZ ;  /* 0x000000ffff157224 */ /* 0x000fe200078e00ff */
[----:B------:R-:W-:Y:S01]  /*9000*/  MOV R191, R22 ;  /* 0x0000001600bf7202 */ /* 0x000fe20000000f00 */
[----:B------:R-:W1:Y:S03]  /*9010*/  SHFL.BFLY PT, R19, R126, 0x2, 0x1f ;  /* 0x0c401f007e137f89 */ /* 0x000e6600000e0000 */
[----:B------:R-:W-:Y:S01]  /*9020*/  MOV R190, R20 ;  /* 0x0000001400be7202 */ /* 0x000fe20000000f00 */
        /* <DEDUP_REMOVED lines=9> */
[----:B-1----:R-:W-:-:S04]  /*90c0*/  FMNMX R6, R19, R6, !PT ;  /* 0x0000000613067209 */ /* 0x002fc80007800000 */
[----:B------:R-:W-:-:S03]  /*90d0*/  FSETP.NEU.AND P0, PT, R6, -INF , PT ;  /* 0xff8000000600780b */ /* 0x000fc60003f0d000 */
[----:B------:R-:W-:Y:S01]  /*90e0*/  MUFU.EX2 R164, R164 ;  /* 0x000000a400a47308 */ /* 0x000fe20000000800 */
[----:B------:R-:W-:Y:S02]  /*90f0*/  FSEL R18, R6, RZ, P0 ;  /* 0x000000ff06127208 */ /* 0x000fe40000000000 */
[----:B------:R-:W-:-:S03]  /*9100*/  IADD3 R186, P0, R22, 0x4000, RZ ;  /* 0x0000400016ba7810 */ /* 0x000fc60007f1e0ff */
[C---:B------:R-:W-:Y:S01]  /*9110*/  FADD R11, -R18.reuse, R15 ;  /* 0x0000000f120b7221 */ /* 0x040fe20000000100 */
[----:B------:R-:W-:Y:S01]  /*9120*/  FMUL R15, R18, UR5 ;  /* 0x00000005120f7c20 */ /* 0x000fe20008400000 */
[----:B------:R-:W-:Y:S01]  /*9130*/  IADD3.X R187, RZ, RZ, RZ, P0, !PT ;  /* 0x000000ffffbb7210 */ /* 0x000fe200007fe4ff */
[----:B------:R-:W1:Y:S01]  /*9140*/  S2R R18, SR_TID.X ;  /* 0x0000000000127919 */ /* 0x000e620000002100 */
[----:B------:R-:W-:Y:S01]  /*9150*/  FMUL R11, R11, UR5 ;  /* 0x000000050b0b7c20 */ /* 0x000fe20008400000 */
[--C-:B------:R-:W-:Y:S01]  /*9160*/  FFMA R16, R16, UR5, -R15.reuse ;  /* 0x0000000510107c23 */ /* 0x100fe2000800080f */
[--C-:B------:R-:W-:Y:S01]  /*9170*/  FFMA R17, R17, UR5, -R15.reuse ;  /* 0x0000000511117c23 */ /* 0x100fe2000800080f */
[--C-:B------:R-:W-:Y:S01]  /*9180*/  FFMA R122, R122, UR5, -R15.reuse ;  /* 0x000000057a7a7c23 */ /* 0x100fe2000800080f */
[--C-:B------:R-:W-:Y:S01]  /*9190*/  FFMA R123, R123, UR5, -R15.reuse ;  /* 0x000000057b7b7c23 */ /* 0x100fe2000800080f */
[----:B------:R4:W-:Y:S01]  /*91a0*/  MUFU.EX2 R131, R16 ;  /* 0x0000001000837308 */ /* 0x0009e20000000800 */
[----:B------:R-:W-:Y:S01]  /*91b0*/  IADD3 R20, P0, R20, 0x4000, RZ ;  /* 0x0000400014147810 */ /* 0x000fe20007f1e0ff */
[--C-:B------:R-:W-:Y:S01]  /*91c0*/  FFMA R127, R127, UR5, -R15.reuse ;  /* 0x000000057f7f7c23 */ /* 0x100fe2000800080f */
[--C-:B------:R-:W-:Y:S01]  /*91d0*/  FFMA R135, R184, UR5, -R15.reuse ;  /* 0x00000005b8877c23 */ /* 0x100fe2000800080f */
[--C-:B------:R-:W-:Y:S01]  /*91e0*/  FFMA R130, R130, UR5, -R15.reuse ;  /* 0x0000000582827c23 */ /* 0x100fe2000800080f */
[----:B------:R-:W-:Y:S01]  /*91f0*/  FFMA R134, R134, UR5, -R15 ;  /* 0x0000000586867c23 */ /* 0x000fe2000800080f */
[----:B------:R-:W-:Y:S01]  /*9200*/  IMAD.X R21, RZ, RZ, RZ, P0 ;  /* 0x000000ffff157224 */ /* 0x000fe200000e06ff */
[----:B------:R-:W-:Y:S01]  /*9210*/  MOV R186, R186 ;  /* 0x000000ba00ba7202 */ /* 0x000fe20000000f00 */
[----:B------:R5:W-:Y:S01]  /*9220*/  MUFU.EX2 R126, R17 ;  /* 0x00000011007e7308 */ /* 0x000be20000000800 */
[----:B----4-:R-:W-:-:S02]  /*9230*/  VIADD R16, R4, 0x24460 ;  /* 0x0002446004107836 */ /* 0x010fc40000000000 */
[--C-:B------:R-:W-:Y:S01]  /*9240*/  FFMA R138, R138, UR5, -R15.reuse ;  /* 0x000000058a8a7c23 */ /* 0x100fe2000800080f */
[----:B------:R-:W-:Y:S01]  /*9250*/  MOV R187, R20 ;  /* 0x0000001400bb7202 */ /* 0x000fe20000000f00 */
[--C-:B------:R-:W-:Y:S01]  /*9260*/  FFMA R139, R139, UR5, -R15.reuse ;  /* 0x000000058b8b7c23 */ /* 0x100fe2000800080f */
[--C-:B------:R-:W-:Y:S01]  /*9270*/  FFMA R142, R142, UR5, -R15.reuse ;  /* 0x000000058e8e7c23 */ /* 0x100fe2000800080f */
[--C-:B------:R-:W-:Y:S01]  /*9280*/  FFMA R143, R143, UR5, -R15.reuse ;  /* 0x000000058f8f7c23 */ /* 0x100fe2000800080f */
[--C-:B------:R-:W-:Y:S01]  /*9290*/  FFMA R146, R146, UR5, -R15.reuse ;  /* 0x0000000592927c23 */ /* 0x100fe2000800080f */
[----:B------:R-:W-:Y:S01]  /*92a0*/  MUFU.EX2 R11, R11 ;  /* 0x0000000b000b7308 */ /* 0x000fe20000000800 */
[----:B-----5:R-:W-:Y:S01]  /*92b0*/  SHF.R.U32.HI R17, RZ, 0x3, R16 ;  /* 0x00000003ff117819 */ /* 0x020fe20000011610 */
[--C-:B------:R-:W-:Y:S01]  /*92c0*/  FFMA R147, R147, UR5, -R15.reuse ;  /* 0x0000000593937c23 */ /* 0x100fe2000800080f */
[--C-:B------:R-:W-:Y:S01]  /*92d0*/  FFMA R150, R150, UR5, -R15.reuse ;  /* 0x0000000596967c23 */ /* 0x100fe2000800080f */
[----:B------:R-:W-:Y:S01]  /*92e0*/  FFMA R151, R151, UR5, -R15 ;  /* 0x0000000597977c23 */ /* 0x000fe2000800080f */
[----:B------:R-:W-:Y:S01]  /*92f0*/  LOP3.LUT R16, R16, 0x70, R17, 0x78, !PT ;  /* 0x0000007010107812 */ /* 0x000fe200078e7811 */
[----:B------:R-:W-:-:S02]  /*9300*/  IMAD.MOV.U32 R17, RZ, RZ, RZ ;  /* 0x000000ffff117224 */ /* 0x000fc400078e00ff */
[--C-:B------:R-:W-:Y:S01]  /*9310*/  FFMA R154, R154, UR5, -R15.reuse ;  /* 0x000000059a9a7c23 */ /* 0x100fe2000800080f */
[----:B------:R-:W4:Y:S01]  /*9320*/  MUFU.EX2 R122, R122 ;  /* 0x0000007a007a7308 */ /* 0x000f220000000800 */
[--C-:B------:R-:W-:Y:S01]  /*9330*/  FFMA R155, R155, UR5, -R15.reuse ;  /* 0x000000059b9b7c23 */ /* 0x100fe2000800080f */
[----:B-1----:R-:W-:Y:S01]  /*9340*/  LOP3.LUT P2, RZ, R18, 0x1f, RZ, 0xc0, !PT ;  /* 0x0000001f12ff7812 */ /* 0x002fe2000784c0ff */
[--C-:B------:R-:W-:Y:S01]  /*9350*/  FFMA R158, R158, UR5, -R15.reuse ;  /* 0x000000059e9e7c23 */ /* 0x100fe2000800080f */
[----:B------:R-:W-:Y:S01]  /*9360*/  IADD3 R18, R4, 0x24440, RZ ;  /* 0x0002444004127810 */ /* 0x000fe20007ffe0ff */
[--C-:B------:R-:W-:Y:S01]  /*9370*/  FFMA R159, R159, UR5, -R15.reuse ;  /* 0x000000059f9f7c23 */ /* 0x100fe2000800080f */
[----:B------:R-:W-:Y:S01]  /*9380*/  MOV R184, R16 ;  /* 0x0000001000b87202 */ /* 0x000fe20000000f00 */
[--C-:B------:R-:W-:Y:S01]  /*9390*/  FFMA R162, R162, UR5, -R15.reuse ;  /* 0x00000005a2a27c23 */ /* 0x100fe2000800080f */
[----:B------:R-:W-:Y:S01]  /*93a0*/  SHF.R.U32.HI R19, RZ, 0x3, R18 ;  /* 0x00000003ff137819 */ /* 0x000fe20000011612 */
[----:B------:R-:W1:Y:S01]  /*93b0*/  MUFU.EX2 R123, R123 ;  /* 0x0000007b007b7308 */ /* 0x000e620000000800 */
[----:B------:R-:W-:Y:S01]  /*93c0*/  IADD3 R16, P0, R16, 0x4000, RZ ;  /* 0x0000400010107810 */ /* 0x000fe20007f1e0ff */
[----:B------:R-:W-:Y:S01]  /*93d0*/  FFMA R163, R163, UR5, -R15 ;  /* 0x00000005a3a37c23 */ /* 0x000fe2000800080f */
[----:B------:R-:W-:Y:S01]  /*93e0*/  LOP3.LUT R18, R18, 0x70, R19, 0x78, !PT ;  /* 0x0000007012127812 */ /* 0x000fe200078e7813 */
[----:B------:R-:W-:-:S02]  /*93f0*/  IMAD.MOV.U32 R19, RZ, RZ, RZ ;  /* 0x000000ffff137224 */ /* 0x000fc400078e00ff */
[--C-:B------:R-:W-:Y:S01]  /*9400*/  FFMA R166, R166, UR5, -R15.reuse ;  /* 0x00000005a6a67c23 */ /* 0x100fe2000800080f */
[----:B------:R-:W-:Y:S01]  /*9410*/  IMAD.X R17, RZ, RZ, RZ, P0 ;  /* 0x000000ffff117224 */ /* 0x000fe200000e06ff */
[----:B------:R-:W-:Y:S01]  /*9420*/  IADD3 R188, P1, R18, 0x4000, RZ ;  /* 0x0000400012bc7810 */ /* 0x000fe20007f3e0ff */
[----:B------:R-:W5:Y:S01]  /*9430*/  MUFU.EX2 R127, R127 ;  /* 0x0000007f007f7308 */ /* 0x000f620000000800 */
[----:B------:R-:W-:Y:S01]  /*9440*/  MOV R185, R18 ;  /* 0x0000001200b97202 */ /* 0x000fe20000000f00 */
[----:B--2---:R-:W-:Y:S01]  /*9450*/  FFMA R18, R13, R9, R120 ;  /* 0x000000090d127223 */ /* 0x004fe20000000078 */
[----:B------:R-:W-:Y:S01]  /*9460*/  @!P2 MOV R19, 0x1 ;  /* 0x000000010013a802 */ /* 0x000fe20000000f00 */
[----:B------:R-:W-:Y:S02]  /*9470*/  IMAD.X R189, RZ, RZ, RZ, P1 ;  /* 0x000000ffffbd7224 */ /* 0x000fe400008e06ff */
[----:B------:R-:W-:Y:S01]  /*9480*/  FFMA R167, R167, UR5, -R15 ;  /* 0x00000005a7a77c23 */ /* 0x000fe2000800080f */
[----:B---3--:R-:W-:Y:S01]  /*9490*/  FADD R9, R121, R18 ;  /* 0x0000001279097221 */ /* 0x008fe20000000000 */
[----:B----4-:R-:W-:Y:S01]  /*94a0*/  FFMA R18, R11, R7, R122 ;  /* 0x000000070b127223 */ /* 0x010fe2000000007a */
[----:B------:R-:W2:Y:S01]  /*94b0*/  MUFU.EX2 R130, R130 ;  /* 0x0000008200827308 */ /* 0x000ea20000000800 */
[----:B------:R-:W-:Y:S01]  /*94c0*/  MOV R188, R188 ;  /* 0x000000bc00bc7202 */ /* 0x000fe20000000f00 */
[----:B------:R3:W-:Y:S01]  /*94d0*/  @!P2 SYNCS.ARRIVE.TRANS64.ART0 RZ, [UR14+0x18], R19 ;  /* 0x00001813ffffa9a7 */ /* 0x0007e2000850000e */
[----:B------:R-:W-:Y:S01]  /*94e0*/  MOV R189, R16 ;  /* 0x0000001000bd7202 */ /* 0x000fe20000000f00 */
[----:B------:R-:W-:Y:S01]  /*94f0*/  FADD R16, R124, R9 ;  /* 0x000000097c107221 */ /* 0x000fe20000000000 */
[----:B-1----:R-:W-:Y:S01]  /*9500*/  FADD R9, R123, R18 ;  /* 0x000000127b097221 */ /* 0x002fe20000000000 */
[----:B------:R-:W-:Y:S01]  /*9510*/  @!P2 IMAD.MOV.U32 R17, RZ, RZ, 0x1 ;  /* 0x00000001ff11a424 */ /* 0x000fe200078e00ff */
[----:B------:R-:W-:-:S02]  /*9520*/  WARPGROUP.DEPBAR.LE gsb0, 0x0 ;  /* 0x00008000000079c5 */ /* 0x000fc40000010000 */
[----:B------:R-:W1:Y:S01]  /*9530*/  MUFU.EX2 R134, R134 ;  /* 0x0000008600867308 */ /* 0x000e620000000800 */
[----:B------:R-:W-:Y:S01]  /*9540*/  FADD R7, R125, R16 ;  /* 0x000000107d077221 */ /* 0x000fe20000000000 */
[----:B------:R-:W-:Y:S01]  /*9550*/  FADD R20, R126, R9 ;  /* 0x000000097e147221 */ /* 0x000fe20000000000 */
[----:B------:R-:W-:Y:S01]  /*9560*/  F2FP.BF16.F32.PACK_AB R16, R121, R120 ;  /* 0x000000787910723e */ /* 0x000fe200000010ff */
[----:B------:R4:W-:Y:S01]  /*9570*/  @!P2 SYNCS.ARRIVE.TRANS64.ART0 RZ, [UR14+0x28], R17 ;  /* 0x00002811ffffa9a7 */ /* 0x0009e2000850000e */
[----:B------:R-:W-:Y:S01]  /*9580*/  FADD R18, R128, R7 ;  /* 0x0000000780127221 */ /* 0x000fe20000000000 */
[C---:B-----5:R-:W-:Y:S01]  /*9590*/  FADD R9, R127.reuse, R20 ;  /* 0x000000147f097221 */ /* 0x060fe20000000000 */
[----:B---3--:R-:W-:Y:S01]  /*95a0*/  F2FP.BF16.F32.PACK_AB R19, R127, R126 ;  /* 0x0000007e7f13723e */ /* 0x008fe200000010ff */
[----:B------:R-:W3:Y:S01]  /*95b0*/  MUFU.EX2 R135, R135 ;  /* 0x0000008700877308 */ /* 0x000ee20000000800 */
[----:B------:R-:W-:Y:S01]  /*95c0*/  FADD R7, R129, R18 ;  /* 0x0000001281077221 */ /* 0x000fe20000000000 */
[----:B--2---:R-:W-:Y:S01]  /*95d0*/  FADD R120, R130, R9 ;  /* 0x0000000982787221 */ /* 0x004fe20000000000 */
[----:B------:R-:W-:Y:S01]  /*95e0*/  F2FP.BF16.F32.PACK_AB R18, R125, R124 ;  /* 0x0000007c7d12723e */ /* 0x000fe200000010ff */
[----:B------:R-:W-:Y:S01]  /*95f0*/  FFMA R170, R170, UR5, -R15 ;  /* 0x00000005aaaa7c23 */ /* 0x000fe2000800080f */
[----:B------:R-:W-:Y:S01]  /*9600*/  FADD R22, R132, R7 ;  /* 0x0000000784167221 */ /* 0x000fe20000000000 */
[----:B------:R-:W-:Y:S01]  /*9610*/  FADD R9, R131, R120 ;  /* 0x0000007883097221 */ /* 0x000fe20000000000 */
[----:B----4-:R-:W-:Y:S01]  /*9620*/  F2FP.BF16.F32.PACK_AB R17, R123, R122 ;  /* 0x0000007a7b11723e */ /* 0x010fe200000010ff */
[----:B------:R-:W2:Y:S01]  /*9630*/  MUFU.EX2 R138, R138 ;  /* 0x0000008a008a7308 */ /* 0x000ea20000000800 */
[----:B------:R-:W-:Y:S01]  /*9640*/  FADD R7, R133, R22 ;  /* 0x0000001685077221 */ /* 0x000fe20000000000 */
[----:B-1----:R-:W-:Y:S01]  /*9650*/  FADD R122, R134, R9 ;  /* 0x00000009867a7221 */ /* 0x002fe20000000000 */
[----:B------:R-:W-:Y:S01]  /*9660*/  F2FP.BF16.F32.PACK_AB R20, R129, R128 ;  /* 0x000000808114723e */ /* 0x000fe200000010ff */
[----:B------:R-:W-:Y:S01]  /*9670*/  FFMA R171, R171, UR5, -R15 ;  /* 0x00000005abab7c23 */ /* 0x000fe2000800080f */
[----:B------:R-:W-:Y:S01]  /*9680*/  FADD R120, R136, R7 ;  /* 0x0000000788787221 */ /* 0x000fe20000000000 */
[----:B------:R-:W-:Y:S01]  /*9690*/  F2FP.BF16.F32.PACK_AB R22, R133, R132 ;  /* 0x000000848516723e */ /* 0x000fe200000010ff */
[--C-:B------:R-:W-:Y:S01]  /*96a0*/  FFMA R175, R175, UR5, -R15.reuse ;  /* 0x00000005afaf7c23 */ /* 0x100fe2000800080f */
[----:B------:R-:W1:Y:S01]  /*96b0*/  MUFU.EX2 R139, R139 ;  /* 0x0000008b008b7308 */ /* 0x000e620000000800 */
[----:B---3--:R-:W-:Y:S01]  /*96c0*/  FADD R9, R135, R122 ;  /* 0x0000007a87097221 */ /* 0x008fe20000000000 */
[----:B------:R-:W-:Y:S01]  /*96d0*/  FADD R7, R137, R120 ;  /* 0x0000007889077221 */ /* 0x000fe20000000000 */
[----:B------:R-:W-:Y:S01]  /*96e0*/  F2FP.BF16.F32.PACK_AB R21, R131, R130 ;  /* 0x000000828315723e */ /* 0x000fe200000010ff */
[----:B------:R-:W-:Y:S01]  /*96f0*/  FFMA R174, R174, UR5, -R15 ;  /* 0x00000005aeae7c23 */ /* 0x000fe2000800080f */
[----:B------:R-:W-:Y:S01]  /*9700*/  F2FP.BF16.F32.PACK_AB R23, R135, R134 ;  /* 0x000000868717723e */ /* 0x000fe200000010ff */
[----:B------:R-:W-:Y:S01]  /*9710*/  FADD R120, R140, R7 ;  /* 0x000000078c787221 */ /* 0x000fe20000000000 */
[----:B------:R-:W-:Y:S01]  /*9720*/  FFMA R183, R183, UR5, -R15 ;  /* 0x00000005b7b77c23 */ /* 0x000fe2000800080f */
[----:B------:R-:W3:Y:S01]  /*9730*/  MUFU.EX2 R142, R142 ;  /* 0x0000008e008e7308 */ /* 0x000ee20000000800 */
[----:B--2---:R-:W-:Y:S01]  /*9740*/  FADD R122, R138, R9 ;  /* 0x000000098a7a7221 */ /* 0x004fe20000000000 */
[----:B------:R-:W-:Y:S01]  /*9750*/  FADD R7, R141, R120 ;  /* 0x000000788d077221 */ /* 0x000fe20000000000 */
[--C-:B------:R-:W-:Y:S01]  /*9760*/  FFMA R182, R182, UR5, -R15.reuse ;  /* 0x00000005b6b67c23 */ /* 0x100fe2000800080f */
[--C-:B------:R-:W-:Y:S01]  /*9770*/  FFMA R179, R179, UR5, -R15.reuse ;  /* 0x00000005b3b37c23 */ /* 0x100fe2000800080f */
[----:B------:R-:W-:Y:S01]  /*9780*/  FFMA R178, R178, UR5, -R15 ;  /* 0x00000005b2b27c23 */ /* 0x000fe2000800080f */
[----:B------:R-:W-:Y:S01]  /*9790*/  FADD R120, R144, R7 ;  /* 0x0000000790787221 */ /* 0x000fe20000000000 */
[----:B------:R2:W-:Y:S01]  /*97a0*/  STSM.16.M88.4 [R191], R16 ;  /* 0x00000010bf007844 */ /* 0x0005e20000000200 */
[----:B------:R-:W4:Y:S01]  /*97b0*/  MUFU.EX2 R143, R143 ;  /* 0x0000008f008f7308 */ /* 0x000f220000000800 */
[----:B-1----:R-:W-:Y:S01]  /*97c0*/  FADD R9, R139, R122 ;  /* 0x0000007a8b097221 */ /* 0x002fe20000000000 */
[----:B------:R-:W-:Y:S01]  /*97d0*/  FADD R7, R145, R120 ;  /* 0x0000007891077221 */ /* 0x000fe20000000000 */
[----:B------:R1:W-:Y:S01]  /*97e0*/  STSM.16.M88.4 [R190], R20 ;  /* 0x00000014be007844 */ /* 0x0003e20000000200 */
[----:B------:R-:W-:-:S02]  /*97f0*/  F2FP.BF16.F32.PACK_AB R121, R139, R138 ;  /* 0x0000008a8b79723e */ /* 0x000fc400000010ff */
[----:B------:R-:W-:Y:S01]  /*9800*/  FADD R120, R148, R7 ;  /* 0x0000000794787221 */ /* 0x000fe20000000000 */
[----:B------:R-:W-:Y:S01]  /*9810*/  F2FP.BF16.F32.PACK_AB R128, R161, R160 ;  /* 0x000000a0a180723e */ /* 0x000fe200000010ff */
[----:B------:R-:W5:Y:S01]  /*9820*/  MUFU.EX2 R146, R146 ;  /* 0x0000009200927308 */ /* 0x000f620000000800 */
[----:B---3--:R-:W-:Y:S01]  /*9830*/  FADD R122, R142, R9 ;  /* 0x000000098e7a7221 */ /* 0x008fe20000000000 */
[----:B------:R-:W-:Y:S01]  /*9840*/  FADD R7, R149, R120 ;  /* 0x0000007895077221 */ /* 0x000fe20000000000 */
[----:B------:R-:W-:Y:S02]  /*9850*/  F2FP.BF16.F32.PACK_AB R120, R137, R136 ;  /* 0x000000888978723e */ /* 0x000fe400000010ff */
[----:B------:R-:W-:Y:S01]  /*9860*/  ISETP.NE.AND P0, PT, R12, -0x1, PT ;  /* 0xffffffff0c00780c */ /* 0x000fe20003f05270 */
[----:B------:R-:W-:Y:S01]  /*9870*/  FADD R124, R152, R7 ;  /* 0x00000007987c7221 */ /* 0x000fe20000000000 */
[----:B--2---:R-:W-:Y:S01]  /*9880*/  F2FP.BF16.F32.PACK_AB R16, R145, R144 ;  /* 0x000000909110723e */ /* 0x004fe200000010ff */
[----:B------:R-:W2:Y:S01]  /*9890*/  MUFU.EX2 R147, R147 ;  /* 0x0000009300937308 */ /* 0x000ea20000000800 */
[----:B----4-:R-:W-:Y:S01]  /*98a0*/  FADD R9, R143, R122 ;  /* 0x0000007a8f097221 */ /* 0x010fe20000000000 */
[----:B------:R-:W-:Y:S01]  /*98b0*/  FADD R7, R153, R124 ;  /* 0x0000007c99077221 */ /* 0x000fe20000000000 */
[----:B------:R-:W-:-:S02]  /*98c0*/  F2FP.BF16.F32.PACK_AB R123, R143, R142 ;  /* 0x0000008e8f7b723e */ /* 0x000fc400000010ff */
[----:B------:R-:W-:Y:S01]  /*98d0*/  F2FP.BF16.F32.PACK_AB R18, R149, R148 ;  /* 0x000000949512723e */ /* 0x000fe200000010ff */
[----:B-1----:R-:W-:Y:S01]  /*98e0*/  FADD R22, R156, R7 ;  /* 0x000000079c167221 */ /* 0x002fe20000000000 */
[----:B------:R-:W-:Y:S01]  /*98f0*/  F2FP.BF16.F32.PACK_AB R20, R153, R152 ;  /* 0x000000989914723e */ /* 0x000fe200000010ff */
[----:B------:R-:W1:Y:S01]  /*9900*/  MUFU.EX2 R150, R150 ;  /* 0x0000009600967308 */ /* 0x000e620000000800 */
[----:B-----5:R-:W-:Y:S01]  /*9910*/  FADD R122, R146, R9 ;  /* 0x00000009927a7221 */ /* 0x020fe20000000000 */
[C---:B------:R-:W-:Y:S01]  /*9920*/  FADD R7, R157.reuse, R22 ;  /* 0x000000169d077221 */ /* 0x040fe20000000000 */
[----:B------:R-:W-:Y:S02]  /*9930*/  F2FP.BF16.F32.PACK_AB R22, R157, R156 ;  /* 0x0000009c9d16723e */ /* 0x000fe400000010ff */
[----:B------:R-:W-:-:S03]  /*9940*/  MOV R15, R6 ;  /* 0x00000006000f7202 */ /* 0x000fc60000000f00 */
[----:B------:R-:W3:Y:S01]  /*9950*/  MUFU.EX2 R151, R151 ;  /* 0x0000009700977308 */ /* 0x000ee20000000800 */
[----:B--2---:R-:W-:Y:S01]  /*9960*/  FADD R9, R147, R122 ;  /* 0x0000007a93097221 */ /* 0x004fe20000000000 */
[----:B------:R-:W-:Y:S02]  /*9970*/  F2FP.BF16.F32.PACK_AB R122, R141, R140 ;  /* 0x0000008c8d7a723e */ /* 0x000fe400000010ff */
[----:B------:R-:W-:-:S03]  /*9980*/  F2FP.BF16.F32.PACK_AB R17, R147, R146 ;  /* 0x000000929311723e */ /* 0x000fc600000010ff */
[----:B------:R-:W-:Y:S01]  /*9990*/  STSM.16.M88.4 [R185], R120 ;  /* 0x00000078b9007844 */ /* 0x000fe20000000200 */
[----:B------:R-:W2:Y:S01]  /*99a0*/  MUFU.EX2 R154, R154 ;  /* 0x0000009a009a7308 */ /* 0x000ea20000000800 */
[----:B-1----:R-:W-:-:S07]  /*99b0*/  FADD R126, R150, R9 ;  /* 0x00000009967e7221 */ /* 0x002fce0000000000 */
[----:B------:R-:W1:Y:S01]  /*99c0*/  MUFU.EX2 R155, R155 ;  /* 0x0000009b009b7308 */ /* 0x000e620000000800 */
[C---:B---3--:R-:W-:Y:S01]  /*99d0*/  FADD R9, R151.reuse, R126 ;  /* 0x0000007e97097221 */ /* 0x048fe20000000000 */
[----:B------:R-:W-:-:S05]  /*99e0*/  F2FP.BF16.F32.PACK_AB R19, R151, R150 ;  /* 0x000000969713723e */ /* 0x000fca00000010ff */
[----:B------:R3:W-:Y:S01]  /*99f0*/  STSM.16.M88.4 [R184], R16 ;  /* 0x00000010b8007844 */ /* 0x0007e20000000200 */
[----:B------:R-:W4:Y:S01]  /*9a00*/  MUFU.EX2 R158, R158 ;  /* 0x0000009e009e7308 */ /* 0x000f220000000800 */
[----:B--2---:R-:W-:-:S07]  /*9a10*/  FADD R124, R154, R9 ;  /* 0x000000099a7c7221 */ /* 0x004fce0000000000 */
[----:B------:R-:W2:Y:S01]  /*9a20*/  MUFU.EX2 R159, R159 ;  /* 0x0000009f009f7308 */ /* 0x000ea20000000800 */
[C---:B-1----:R-:W-:Y:S01]  /*9a30*/  FADD R9, R155.reuse, R124 ;  /* 0x0000007c9b097221 */ /* 0x042fe20000000000 */
[----:B------:R-:W-:Y:S01]  /*9a40*/  FADD R124, R160, R7 ;  /* 0x00000007a07c7221 */ /* 0x000fe20000000000 */
[----:B------:R-:W-:-:S03]  /*9a50*/  F2FP.BF16.F32.PACK_AB R21, R155, R154 ;  /* 0x0000009a9b15723e */ /* 0x000fc600000010ff */
[----:B------:R-:W-:Y:S01]  /*9a60*/  FADD R7, R161, R124 ;  /* 0x0000007ca1077221 */ /* 0x000fe20000000000 */
[----:B---3--:R-:W-:Y:S01]  /*9a70*/  IMAD.MOV.U32 R17, RZ, RZ, R10 ;  /* 0x000000ffff117224 */ /* 0x008fe200078e000a */
[----:B------:R-:W1:Y:S01]  /*9a80*/  MUFU.EX2 R162, R162 ;  /* 0x000000a200a27308 */ /* 0x000e620000000800 */
[----:B----4-:R-:W-:Y:S01]  /*9a90*/  FADD R126, R158, R9 ;  /* 0x000000099e7e7221 */ /* 0x010fe20000000000 */
[----:B------:R-:W-:-:S06]  /*9aa0*/  FADD R124, R164, R7 ;  /* 0x00000007a47c7221 */ /* 0x000fcc0000000000 */
[----:B------:R-:W3:Y:S01]  /*9ab0*/  MUFU.EX2 R163, R163 ;  /* 0x000000a300a37308 */ /* 0x000ee20000000800 */
[C---:B--2---:R-:W-:Y:S01]  /*9ac0*/  FADD R9, R159.reuse, R126 ;  /* 0x0000007e9f097221 */ /* 0x044fe20000000000 */
[----:B------:R-:W-:-:S05]  /*9ad0*/  F2FP.BF16.F32.PACK_AB R23, R159, R158 ;  /* 0x0000009e9f17723e */ /* 0x000fca00000010ff */
[----:B------:R2:W-:Y:S01]  /*9ae0*/  STSM.16.M88.4 [R186], R20 ;  /* 0x00000014ba007844 */ /* 0x0005e20000000200 */
[----:B------:R-:W4:Y:S01]  /*9af0*/  MUFU.EX2 R166, R166 ;  /* 0x000000a600a67308 */ /* 0x000f220000000800 */
[----:B-1----:R-:W-:-:S07]  /*9b00*/  FADD R126, R162, R9 ;  /* 0x00000009a27e7221 */ /* 0x002fce0000000000 */
[----:B------:R-:W1:Y:S01]  /*9b10*/  MUFU.EX2 R165, R165 ;  /* 0x000000a500a57308 */ /* 0x000e620000000800 */
[C---:B---3--:R-:W-:Y:S01]  /*9b20*/  FADD R9, R163.reuse, R126 ;  /* 0x0000007ea3097221 */ /* 0x048fe20000000000 */
[----:B------:R-:W-:-:S06]  /*9b30*/  F2FP.BF16.F32.PACK_AB R129, R163, R162 ;  /* 0x000000a2a381723e */ /* 0x000fcc00000010ff */
[----:B------:R-:W3:Y:S01]  /*9b40*/  MUFU.EX2 R167, R167 ;  /* 0x000000a700a77308 */ /* 0x000ee20000000800 */
[----:B----4-:R-:W-:-:S07]  /*9b50*/  FADD R126, R166, R9 ;  /* 0x00000009a67e7221 */ /* 0x010fce0000000000 */
[----:B------:R-:W4:Y:S01]  /*9b60*/  MUFU.EX2 R168, R168 ;  /* 0x000000a800a87308 */ /* 0x000f220000000800 */
[C---:B-1----:R-:W-:Y:S01]  /*9b70*/  F2FP.BF16.F32.PACK_AB R130, R165.reuse, R164 ;  /* 0x000000a4a582723e */ /* 0x042fe200000010ff */
[----:B------:R-:W-:-:S06]  /*9b80*/  FADD R7, R165, R124 ;  /* 0x0000007ca5077221 */ /* 0x000fcc0000000000 */
[----:B------:R-:W1:Y:S01]  /*9b90*/  MUFU.EX2 R169, R169 ;  /* 0x000000a900a97308 */ /* 0x000e620000000800 */
[C---:B---3--:R-:W-:Y:S01]  /*9ba0*/  F2FP.BF16.F32.PACK_AB R131, R167.reuse, R166 ;  /* 0x000000a6a783723e */ /* 0x048fe200000010ff */
[----:B------:R-:W-:-:S04]  /*9bb0*/  FADD R9, R167, R126 ;  /* 0x0000007ea7097221 */ /* 0x000fc80000000000 */
[----:B------:R3:W-:Y:S02]  /*9bc0*/  STSM.16.M88.4 [R187], R128 ;  /* 0x00000080bb007844 */ /* 0x0007e40000000200 */
[----:B------:R-:W5:Y:S01]  /*9bd0*/  MUFU.EX2 R172, R172 ;  /* 0x000000ac00ac7308 */ /* 0x000f620000000800 */
[----:B----4-:R-:W-:-:S07]  /*9be0*/  FADD R124, R168, R7 ;  /* 0x00000007a87c7221 */ /* 0x010fce0000000000 */
[----:B------:R-:W4:Y:S01]  /*9bf0*/  MUFU.EX2 R173, R173 ;  /* 0x000000ad00ad7308 */ /* 0x000f220000000800 */
[C---:B-1----:R-:W-:Y:S01]  /*9c00*/  F2FP.BF16.F32.PACK_AB R120, R169.reuse, R168 ;  /* 0x000000a8a978723e */ /* 0x042fe200000010ff */
[----:B------:R-:W-:-:S06]  /*9c10*/  FADD R7, R169, R124 ;  /* 0x0000007ca9077221 */ /* 0x000fcc0000000000 */
[----:B------:R-:W1:Y:S01]  /*9c20*/  MUFU.EX2 R170, R170 ;  /* 0x000000aa00aa7308 */ /* 0x000e620000000800 */
[----:B-----5:R-:W-:-:S07]  /*9c30*/  FADD R124, R172, R7 ;  /* 0x00000007ac7c7221 */ /* 0x020fce0000000000 */
[----:B------:R-:W5:Y:S01]  /*9c40*/  MUFU.EX2 R171, R171 ;  /* 0x000000ab00ab7308 */ /* 0x000f620000000800 */
[C---:B----4-:R-:W-:Y:S01]  /*9c50*/  F2FP.BF16.F32.PACK_AB R122, R173.reuse, R172 ;  /* 0x000000acad7a723e */ /* 0x050fe200000010ff */
[----:B------:R-:W-:-:S06]  /*9c60*/  FADD R7, R173, R124 ;  /* 0x0000007cad077221 */ /* 0x000fcc0000000000 */
[----:B------:R-:W4:Y:S01]  /*9c70*/  MUFU.EX2 R174, R174 ;  /* 0x000000ae00ae7308 */ /* 0x000f220000000800 */
[----:B-1----:R-:W-:-:S07]  /*9c80*/  FADD R126, R170, R9 ;  /* 0x00000009aa7e7221 */ /* 0x002fce0000000000 */
[----:B------:R-:W1:Y:S01]  /*9c90*/  MUFU.EX2 R175, R175 ;  /* 0x000000af00af7308 */ /* 0x000e620000000800 */
[C---:B-----5:R-:W-:Y:S01]  /*9ca0*/  F2FP.BF16.F32.PACK_AB R121, R171.reuse, R170 ;  /* 0x000000aaab79723e */ /* 0x060fe200000010ff */
[----:B------:R-:W-:-:S06]  /*9cb0*/  FADD R9, R171, R126 ;  /* 0x0000007eab097221 */ /* 0x000fcc0000000000 */
[----:B------:R-:W-:Y:S01]  /*9cc0*/  MUFU.EX2 R176, R176 ;  /* 0x000000b000b07308 */ /* 0x000fe20000000800 */
[----:B----4-:R-:W-:-:S07]  /*9cd0*/  FADD R16, R174, R9 ;  /* 0x00000009ae107221 */ /* 0x010fce0000000000 */
[----:B------:R-:W2:Y:S01]  /*9ce0*/  MUFU.EX2 R177, R177 ;  /* 0x000000b100b17308 */ /* 0x000ea20000000800 */
[C---:B-1----:R-:W-:Y:S01]  /*9cf0*/  F2FP.BF16.F32.PACK_AB R123, R175.reuse, R174 ;  /* 0x000000aeaf7b723e */ /* 0x042fe200000010ff */
[----:B------:R-:W-:Y:S01]  /*9d00*/  FADD R9, R175, R16 ;  /* 0x00000010af097221 */ /* 0x000fe20000000000 */
[----:B------:R-:W-:-:S03]  /*9d10*/  IMAD.MOV.U32 R16, RZ, RZ, R5 ;  /* 0x000000ffff107224 */ /* 0x000fc600078e0005 */
[----:B------:R3:W-:Y:S02]  /*9d20*/  STSM.16.M88.4 [R188], R120 ;  /* 0x00000078bc007844 */ /* 0x0007e40000000200 */
[----:B------:R-:W-:Y:S08]  /*9d30*/  MUFU.EX2 R180, R180 ;  /* 0x000000b400b47308 */ /* 0x000ff00000000800 */
[----:B------:R-:W1:Y:S01]  /*9d40*/  MUFU.EX2 R181, R181 ;  /* 0x000000b500b57308 */ /* 0x000e620000000800 */
[----:B--2---:R-:W-:Y:S01]  /*9d50*/  F2FP.BF16.F32.PACK_AB R20, R177, R176 ;  /* 0x000000b0b114723e */ /* 0x004fe200000010ff */
[----:B------:R-:W-:-:S04]  /*9d60*/  FADD R176, R176, R7 ;  /* 0x00000007b0b07221 */ /* 0x000fc80000000000 */
[----:B------:R-:W-:Y:S02]  /*9d70*/  FADD R177, R177, R176 ;  /* 0x000000b0b1b17221 */ /* 0x000fe40000000000 */
[----:B------:R-:W-:Y:S08]  /*9d80*/  MUFU.EX2 R178, R178 ;  /* 0x000000b200b27308 */ /* 0x000ff00000000800 */
[----:B------:R-:W2:Y:S01]  /*9d90*/  MUFU.EX2 R179, R179 ;  /* 0x000000b300b37308 */ /* 0x000ea20000000800 */
[----:B-1----:R-:W-:Y:S01]  /*9da0*/  F2FP.BF16.F32.PACK_AB R22, R181, R180 ;  /* 0x000000b4b516723e */ /* 0x002fe200000010ff */
[----:B------:R-:W-:-:S06]  /*9db0*/  FADD R180, R180, R177 ;  /* 0x000000b1b4b47221 */ /* 0x000fcc0000000000 */
[----:B------:R-:W-:Y:S08]  /*9dc0*/  MUFU.EX2 R182, R182 ;  /* 0x000000b600b67308 */ /* 0x000ff00000000800 */
[----:B------:R-:W1:Y:S01]  /*9dd0*/  MUFU.EX2 R183, R183 ;  /* 0x000000b700b77308 */ /* 0x000e620000000800 */
[----:B--2---:R-:W-:Y:S01]  /*9de0*/  F2FP.BF16.F32.PACK_AB R21, R179, R178 ;  /* 0x000000b2b315723e */ /* 0x004fe200000010ff */
[----:B------:R-:W-:Y:S01]  /*9df0*/  FADD R178, R178, R9 ;  /* 0x00000009b2b27221 */ /* 0x000fe20000000000 */
[----:B------:R-:W-:-:S03]  /*9e00*/  FADD R9, R181, R180 ;  /* 0x000000b4b5097221 */ /* 0x000fc60000000000 */
[----:B------:R-:W-:Y:S01]  /*9e10*/  FADD R179, R179, R178 ;  /* 0x000000b2b3b37221 */ /* 0x000fe20000000000 */
[----:B-1----:R-:W-:-:S03]  /*9e20*/  F2FP.BF16.F32.PACK_AB R23, R183, R182 ;  /* 0x000000b6b717723e */ /* 0x002fc600000010ff */
[----:B------:R-:W-:Y:S02]  /*9e30*/  FADD R182, R182, R179 ;  /* 0x000000b3b6b67221 */ /* 0x000fe40000000000 */
[----:B------:R3:W-:Y:S02]  /*9e40*/  STSM.16.M88.4 [R189], R20 ;  /* 0x00000014bd007844 */ /* 0x0007e40000000200 */
[----:B------:R-:W-:Y:S01]  /*9e50*/  FADD R7, R183, R182 ;  /* 0x000000b6b7077221 */ /* 0x000fe20000000000 */
[----:B------:R1:W-:Y:S06]  /*9e60*/  MEMBAR.ALL.CTA ;  /* 0x0000000000007992 */ /* 0x0003ec0000008000 */
[----:B-1----:R-:W1:Y:S02]  /*9e70*/  FENCE.VIEW.ASYNC.S ;  /* 0x00000000000073c6 */ /* 0x002e640000000000 */
[----:B-1----:R-:W-:Y:S01]  /*9e80*/  NOP ;  /* 0x0000000000007918 */ /* 0x002fe20000000000 */
[----:B------:R-:W-:Y:S05]  /*9e90*/  @P0 BRA `(.L_x_25) ;  /* 0xffffffd000e40947 */ /* 0x000fea000383ffff */
.L_x_20:
[----:B------:R-:W-:Y:S01]  /*9ea0*/  @!P2 IMAD.MOV.U32 R8, RZ, RZ, 0x1 ;  /* 0x00000001ff08a424 */ /* 0x000fe200078e00ff */
[----:B------:R-:W-:Y:S01]  /*9eb0*/  UIADD3 UR9, UR9, 0x24400, URZ ;  /* 0x0002440009097890 */ /* 0x000fe2000fffe03f */
[----:B------:R-:W-:Y:S01]  /*9ec0*/  IMAD.U32 R10, R10, -0x80000000, RZ ;  /* 0x800000000a0a7824 */ /* 0x000fe200078e00ff */
[----:B------:R-:W-:Y:S02]  /*9ed0*/  UIADD3 UR4, UR14, 0x400, URZ ;  /* 0x000004000e047890 */ /* 0x000fe4000fffe03f */
[----:B------:R1:W-:Y:S01]  /*9ee0*/  @!P2 SYNCS.ARRIVE.TRANS64.ART0 RZ, [UR14+0x8], R8 ;  /* 0x00000808ffffa9a7 */ /* 0x0003e2000850000e */
[----:B------:R-:W-:Y:S01]  /*9ef0*/  USHF.R.U32.HI UR9, URZ, 0x4, UR9 ;  /* 0x000000043f097899 */ /* 0x000fe20008011609 */
[-C--:B------:R-:W-:Y:S01]  /*9f00*/  FMUL R117, R117, R13.reuse ;  /* 0x0000000d75757220 */ /* 0x080fe20000400000 */
[----:B------:R-:W-:Y:S01]  /*9f10*/  USHF.R.U32.HI UR4, URZ, 0x4, UR4 ;  /* 0x000000043f047899 */ /* 0x000fe20008011604 */
[-C--:B------:R-:W-:Y:S01]  /*9f20*/  FMUL R116, R116, R13.reuse ;  /* 0x0000000d74747220 */ /* 0x080fe20000400000 */
[----:B------:R-:W-:Y:S01]  /*9f30*/  ULOP3.LUT UR9, UR9, 0x3fc0, URZ, 0xc0, !UPT ;  /* 0x00003fc009097892 */ /* 0x000fe2000f8ec03f */
[-C--:B------:R-:W-:Y:S01]  /*9f40*/  FMUL R113, R113, R13.reuse ;  /* 0x0000000d71717220 */ /* 0x080fe20000400000 */
[----:B------:R-:W-:Y:S01]  /*9f50*/  ULOP3.LUT UR4, UR4, 0x3fc0, URZ, 0xc0, !UPT ;  /* 0x00003fc004047892 */ /* 0x000fe2000f8ec03f */
[----:B------:R-:W2:Y:S01]  /*9f60*/  SYNCS.PHASECHK.TRANS64.TRYWAIT P0, [UR14+0x20], R10 ;  /* 0x0000200aff0075a7 */ /* 0x000ea2000800014e */
[----:B------:R-:W-:Y:S01]  /*9f70*/  ULOP3.LUT UR9, UR9, 0x10000, URZ, 0xfc, !UPT ;  /* 0x0001000009097892 */ /* 0x000fe2000f8efc3f */
[-C--:B------:R-:W-:Y:S01]  /*9f80*/  FMUL R112, R112, R13.reuse ;  /* 0x0000000d70707220 */ /* 0x080fe20000400000 */
[----:B------:R-:W-:Y:S01]  /*9f90*/  ULOP3.LUT UR4, UR4, 0x4000000, URZ, 0xfc, !UPT ;  /* 0x0400000004047892 */ /* 0x000fe2000f8efc3f */
        /* <DEDUP_REMOVED lines=92> */
[----:B-12---:R-:W-:Y:S06]  /*a560*/  @P0 BRA `(.L_x_26) ;  /* 0x0000000000080947 */ /* 0x006fec0003800000 */
[----:B------:R-:W1:Y:S02]  /*a570*/  SYNCS.PHASECHK.TRANS64.TRYWAIT P0, [UR14+0x20], R10 ;  /* 0x0000200aff0075a7 */ /* 0x000e64000800014e */
[----:B-1----:R-:W-:Y:S05]  /*a580*/  @!P0 BRA `(.L_x_27) ;  /* 0x0000001800a88947 */ /* 0x002fea0003800000 */
.L_x_26:
[----:B------:R-:W-:Y:S01]  /*a590*/  WARPGROUP.ARRIVE ;  /* 0x00000000000079c5 */ /* 0x000fe20000000000 */
[----:B------:R-:W-:Y:S01]  /*a5a0*/  UMOV UR16, UR9 ;  /* 0x0000000900107c82 */ /* 0x000fe20008000000 */
[----:B------:R-:W-:Y:S01]  /*a5b0*/  UMOV UR17, 0x40000040 ;  /* 0x4000004000117882 */ /* 0x000fe20000000000 */
[----:B------:R-:W-:Y:S01]  /*a5c0*/  UMOV UR18, UR4 ;  /* 0x0000000400127c82 */ /* 0x000fe20008000000 */
[----:B------:R-:W-:Y:S01]  /*a5d0*/  UMOV UR19, 0x40000040 ;  /* 0x4000004000137882 */ /* 0x000fe20000000000 */
[----:B------:R-:W2:Y:S01]  /*a5e0*/  SHFL.BFLY PT, R8, R9, 0x1, 0x1f ;  /* 0x0c201f0009087f89 */ /* 0x000ea200000e0000 */
[----:B------:R-:W-:Y:S01]  /*a5f0*/  HGMMA.64x192x16.F32.BF16 R24, gdesc[UR16].tnspB, R24, UP0 ;  /* 0x42e00000101879f0 */ /* 0x000fe2000bf01818 */
[----:B------:R-:W-:Y:S01]  /*a600*/  ULOP3.LUT UR16, UR9, 0x2, URZ, 0xfc, !UPT ;  /* 0x0000000209107892 */ /* 0x000fe2000f8efc3f */
[C---:B------:R-:W-:Y:S01]  /*a610*/  VIADD R12, R4.reuse, 0xc400 ;  /* 0x0000c400040c7836 */ /* 0x040fe20000000000 */
[----:B------:R-:W-:Y:S01]  /*a620*/  UIADD3 UR18, UR4, 0x80, URZ ;  /* 0x0000008004127890 */ /* 0x000fe2000fffe03f */
[----:B------:R-:W4:Y:S01]  /*a630*/  SHFL.BFLY PT, R10, R7, 0x1, 0x1f ;  /* 0x0c201f00070a7f89 */ /* 0x000f2200000e0000 */
[----:B------:R-:W-:Y:S01]  /*a640*/  UMOV UR17, 0x40000040 ;  /* 0x4000004000117882 */ /* 0x000fe20000000000 */
[----:B------:R-:W-:Y:S01]  /*a650*/  UMOV UR19, 0x40000040 ;  /* 0x4000004000137882 */ /* 0x000fe20000000000 */
[C---:B------:R-:W-:Y:S01]  /*a660*/  VIADD R14, R4.reuse, 0xc420 ;  /* 0x0000c420040e7836 */ /* 0x040fe20000000000 */
[C---:B------:R-:W-:Y:S01]  /*a670*/  IADD3 R16, R4.reuse, 0xc440, RZ ;  /* 0x0000c44004107810 */ /* 0x040fe20007ffe0ff */
[----:B---3--:R-:W3:Y:S01]  /*a680*/  S2R R23, SR_TID.X ;  /* 0x0000000000177919 */ /* 0x008ee20000002100 */
[----:B------:R-:W-:Y:S01]  /*a690*/  VIADD R4, R4, 0xc460 ;  /* 0x0000c46004047836 */ /* 0x000fe20000000000 */
[----:B-1----:R-:W-:Y:S01]  /*a6a0*/  SHF.R.U32.HI R13, RZ, 0x3, R12 ;  /* 0x00000003ff0d7819 */ /* 0x002fe2000001160c */
[----:B------:R-:W-:Y:S01]  /*a6b0*/  VIADD R11, R2, UR10 ;  /* 0x0000000a020b7c36 */ /* 0x000fe20008000000 */
[----:B------:R-:W-:Y:S01]  /*a6c0*/  LOP3.LUT P0, R3, R3, 0xff, RZ, 0xc0, !PT ;  /* 0x000000ff03037812 */ /* 0x000fe2000780c0ff */
[----:B------:R-:W-:Y:S01]  /*a6d0*/  IMAD.MOV.U32 R127, RZ, RZ, -0x800000 ;  /* 0xff800000ff7f7424 */ /* 0x000fe200078e00ff */
[----:B------:R-:W-:Y:S01]  /*a6e0*/  SHF.R.U32.HI R19, RZ, 0x3, R4 ;  /* 0x00000003ff137819 */ /* 0x000fe20000011604 */
[----:B------:R-:W-:Y:S01]  /*a6f0*/  ULDC.64 UR6, c[0x0][0x260] ;  /* 0x0000980000067ab9 */ /* 0x000fe20000000a00 */
[----:B------:R-:W-:Y:S01]  /*a700*/  LOP3.LUT R12, R12, 0x70, R13, 0x78, !PT ;  /* 0x000000700c0c7812 */ /* 0x000fe200078e780d */
[----:B------:R-:W-:Y:S01]  /*a710*/  IMAD.MOV.U32 R13, RZ, RZ, RZ ;  /* 0x000000ffff0d7224 */ /* 0x000fe200078e00ff */
[----:B------:R-:W-:-:S02]  /*a720*/  LOP3.LUT R18, R4, 0x70, R19, 0x78, !PT ;  /* 0x0000007004127812 */ /* 0x000fc400078e7813 */
[----:B------:R-:W-:Y:S01]  /*a730*/  SHF.R.U32.HI R15, RZ, 0x3, R14 ;  /* 0x00000003ff0f7819 */ /* 0x000fe2000001160e */
[----:B--2---:R-:W-:Y:S01]  /*a740*/  FADD R4, R8, R9 ;  /* 0x0000000908047221 */ /* 0x004fe20000000000 */
[----:B------:R-:W-:Y:S02]  /*a750*/  MOV R121, R12 ;  /* 0x0000000c00797202 */ /* 0x000fe40000000f00 */
[----:B------:R-:W-:Y:S01]  /*a760*/  SHF.R.U32.HI R17, RZ, 0x3, R16 ;  /* 0x00000003ff117819 */ /* 0x000fe20000011610 */
[----:B----4-:R-:W-:Y:S01]  /*a770*/  FADD R13, R10, R7 ;  /* 0x000000070a0d7221 */ /* 0x010fe20000000000 */
[----:B------:R-:W1:Y:S01]  /*a780*/  SHFL.BFLY PT, R125, R4, 0x2, 0x1f ;  /* 0x0c401f00047d7f89 */ /* 0x000e6200000e0000 */
[----:B------:R-:W-:Y:S02]  /*a790*/  LOP3.LUT R14, R14, 0x70, R15, 0x78, !PT ;  /* 0x000000700e0e7812 */ /* 0x000fe400078e780f */
[----:B------:R-:W-:Y:S01]  /*a7a0*/  IADD3 R10, P3, R12, 0x4000, RZ ;  /* 0x000040000c0a7810 */ /* 0x000fe20007f7e0ff */
[----:B------:R-:W2:Y:S01]  /*a7b0*/  SHFL.BFLY PT, R120, R13, 0x2, 0x1f ;  /* 0x0c401f000d787f89 */ /* 0x000ea200000e0000 */
[----:B------:R-:W-:Y:S01]  /*a7c0*/  LOP3.LUT R16, R16, 0x70, R17, 0x78, !PT ;  /* 0x0000007010107812 */ /* 0x000fe200078e7811 */
[----:B------:R-:W-:Y:S01]  /*a7d0*/  IMAD.MOV.U32 R17, RZ, RZ, RZ ;  /* 0x000000ffff117224 */ /* 0x000fe200078e00ff */
[----:B------:R-:W-:-:S02]  /*a7e0*/  IADD3 R20, P4, R14, 0x4000, RZ ;  /* 0x000040000e147810 */ /* 0x000fc40007f9e0ff */
[----:B------:R-:W-:Y:S02]  /*a7f0*/  MOV R19, RZ ;  /* 0x000000ff00137202 */ /* 0x000fe40000000f00 */
[----:B------:R-:W-:Y:S01]  /*a800*/  IADD3 R12, P5, R12, 0x8000, RZ ;  /* 0x000080000c0c7810 */ /* 0x000fe20007fbe0ff */
[----:B---3--:R-:W-:Y:S01]  /*a810*/  VIADD R122, R23, 0xffffff80 ;  /* 0xffffff80177a7836 */ /* 0x008fe20000000000 */
[----:B------:R-:W-:Y:S01]  /*a820*/  MOV R123, R16 ;  /* 0x00000010007b7202 */ /* 0x000fe20000000f00 */
[----:B------:R-:W-:Y:S01]  /*a830*/  IMAD.X R21, RZ, RZ, RZ, P4 ;  /* 0x000000ffff157224 */ /* 0x000fe200020e06ff */
[----:B------:R-:W-:Y:S02]  /*a840*/  MOV R15, RZ ;  /* 0x000000ff000f7202 */ /* 0x000fe40000000f00 */
[----:B------:R-:W-:Y:S02]  /*a850*/  LOP3.LUT R7, R122, 0xffff, RZ, 0xc0, !PT ;  /* 0x0000ffff7a077812 */ /* 0x000fe400078ec0ff */
[----:B------:R-:W-:-:S02]  /*a860*/  MOV R20, R20 ;  /* 0x0000001400147202 */ /* 0x000fc40000000f00 */
[----:B------:R-:W-:Y:S02]  /*a870*/  MOV R124, R14 ;  /* 0x0000000e007c7202 */ /* 0x000fe40000000f00 */
[C---:B-1----:R-:W-:Y:S01]  /*a880*/  FSETP.NE.AND P4, PT, R4.reuse, -R125, PT ;  /* 0x8000007d0400720b */ /* 0x042fe20003f85000 */
[----:B------:R-:W-:Y:S01]  /*a890*/  FADD R126, R4, R125 ;  /* 0x0000007d047e7221 */ /* 0x000fe20000000000 */
[----:B------:R-:W-:Y:S01]  /*a8a0*/  LEA.HI R4, R7, R122, RZ, 0x12 ;  /* 0x0000007a07047211 */ /* 0x000fe200078f90ff */
[----:B--2---:R-:W-:-:S03]  /*a8b0*/  FADD R130, R13, R120 ;  /* 0x000000780d827221 */ /* 0x004fc60000000000 */
[----:B------:R-:W-:-:S05]  /*a8c0*/  LOP3.LUT R7, R4, 0xfffc, RZ, 0xc0, !PT ;  /* 0x0000fffc04077812 */ /* 0x000fca00078ec0ff */
[----:B------:R-:W-:Y:S02]  /*a8d0*/  IMAD.MOV R7, RZ, RZ, -R7 ;  /* 0x000000ffff077224 */ /* 0x000fe400078e0a07 */
[----:B------:R-:W1:Y:S02]  /*a8e0*/  @P4 MUFU.LG2 R4, R126 ;  /* 0x0000007e00044308 */ /* 0x000e640000000c00 */
[----:B-1----:R-:W-:Y:S01]  /*a8f0*/  @P4 FFMA R4, R5, UR5, R4 ;  /* 0x0000000505044c23 */ /* 0x002fe20008000004 */
[----:B------:R-:W-:Y:S01]  /*a900*/  FSEL R5, R126, 1, P4 ;  /* 0x3f8000007e057808 */ /* 0x000fe20002000000 */
[----:B------:R-:W-:Y:S02]  /*a910*/  IMAD.MOV.U32 R126, RZ, RZ, -0x800000 ;  /* 0xff800000ff7e7424 */ /* 0x000fe400078e00ff */
[----:B------:R-:W-:Y:S01]  /*a920*/  @P4 FMUL R127, R4, 0.69314718246459960938 ;  /* 0x3f317218047f4820 */ /* 0x000fe20000400000 */
[----:B------:R-:W-:Y:S02]  /*a930*/  @!P2 IMAD.MOV.U32 R4, RZ, RZ, 0x1 ;  /* 0x00000001ff04a424 */ /* 0x000fe400078e00ff */
[----:B------:R-:W-:Y:S01]  /*a940*/  MUFU.RCP R5, R5 ;  /* 0x0000000500057308 */ /* 0x000fe20000001000 */
[----:B------:R-:W-:Y:S01]  /*a950*/  HGMMA.64x192x16.F32.BF16 R24, gdesc[UR16].tnspB, R24 ;  /* 0x42e00000101879f0 */ /* 0x000fe20008701818 */
[----:B------:R-:W-:-:S02]  /*a960*/  ULOP3.LUT UR16, UR9, 0x4, URZ, 0xfc, !UPT ;  /* 0x0000000409107892 */ /* 0x000fc4000f8efc3f */
[----:B------:R-:W-:Y:S01]  /*a970*/  UIADD3 UR18, UR4, 0x100, URZ ;  /* 0x0000010004127890 */ /* 0x000fe2000fffe03f */
[----:B------:R-:W-:Y:S01]  /*a980*/  UMOV UR17, 0x40000040 ;  /* 0x4000004000117882 */ /* 0x000fe20000000000 */
[----:B------:R-:W-:-:S15]  /*a990*/  UMOV UR19, 0x40000040 ;  /* 0x4000004000137882 */ /* 0x000fde0000000000 */
[----:B------:R-:W-:Y:S01]  /*a9a0*/  HGMMA.64x192x16.F32.BF16 R24, gdesc[UR16].tnspB, R24 ;  /* 0x42e00000101879f0 */ /* 0x000fe20008701818 */
[----:B------:R-:W-:Y:S02]  /*a9b0*/  ULOP3.LUT UR16, UR9, 0x6, URZ, 0xfc, !UPT ;  /* 0x0000000609107892 */ /* 0x000fe4000f8efc3f */
        /* <DEDUP_REMOVED lines=23> */
[----:B------:R-:W-:Y:S01]  /*ab30*/  ULDC UR4, c[0x0][0x210] ;  /* 0x0000840000047ab9 */ /* 0x000fe20000000800 */
[----:B------:R-:W-:Y:S01]  /*ab40*/  UIMAD.WIDE.U32 UR8, UR11, UR6, URZ ;  /* 0x000000060b0872a5 */ /* 0x000fe2000f8e003f */
[C---:B------:R-:W-:Y:S01]  /*ab50*/  ISETP.GE.OR P0, PT, R11.reuse, UR4, P0 ;  /* 0x000000040b007c0c */ /* 0x040fe20008706670 */
[----:B------:R-:W-:-:S04]  /*ab60*/  VIADD R11, R11, 0x8 ;  /* 0x000000080b0b7836 */ /* 0x000fc80000000000 */
[----:B------:R-:W-:Y:S01]  /*ab70*/  IMAD.U32 R9, RZ, RZ, UR9 ;  /* 0x00000009ff097e24 */ /* 0x000fe2000f8e00ff */
[----:B------:R-:W-:Y:S01]  /*ab80*/  ISETP.GE.AND P1, PT, R11, UR4, PT ;  /* 0x000000040b007c0c */ /* 0x000fe2000bf26270 */
[----:B------:R-:W-:Y:S01]  /*ab90*/  IMAD.X R11, RZ, RZ, RZ, P3 ;  /* 0x000000ffff0b7224 */ /* 0x000fe200018e06ff */
[----:B------:R-:W-:Y:S01]  /*aba0*/  IADD3 R22, P3, R16, 0x4000, RZ ;  /* 0x0000400010167810 */ /* 0x000fe20007f7e0ff */
[----:B------:R-:W-:Y:S01]  /*abb0*/  USHF.R.S32.HI UR4, URZ, 0x1f, UR11 ;  /* 0x0000001f3f047899 */ /* 0x000fe2000801140b */
[----:B------:R-:W-:Y:S01]  /*abc0*/  ISETP.NE.OR P1, PT, R3, RZ, P1 ;  /* 0x000000ff0300720c */ /* 0x000fe20000f25670 */
[----:B------:R-:W-:Y:S01]  /*abd0*/  IMAD.U32 R8, RZ, RZ, UR8 ;  /* 0x00000008ff087e24 */ /* 0x000fe2000f8e00ff */
[----:B------:R-:W-:Y:S01]  /*abe0*/  MOV R3, R18 ;  /* 0x0000001200037202 */ /* 0x000fe20000000f00 */
[----:B------:R-:W-:Y:S01]  /*abf0*/  IMAD.X R23, RZ, RZ, RZ, P3 ;  /* 0x000000ffff177224 */ /* 0x000fe200018e06ff */
[----:B------:R-:W-:Y:S01]  /*ac00*/  FSETP.NE.AND P3, PT, R13, -R120, PT ;  /* 0x800000780d00720b */ /* 0x000fe20003f65000 */
[----:B------:R-:W-:Y:S01]  /*ac10*/  IMAD.X R13, RZ, RZ, RZ, P5 ;  /* 0x000000ffff0d7224 */ /* 0x000fe200028e06ff */
[----:B------:R-:W-:Y:S01]  /*ac20*/  PRMT R19, R7, 0x7710, RZ ;  /* 0x0000771007137816 */ /* 0x000fe200000000ff */
[----:B------:R-:W-:Y:S01]  /*ac30*/  UIMAD UR4, UR4, UR6, URZ ;  /* 0x00000006040472a4 */ /* 0x000fe2000f8e023f */
[----:B------:R-:W-:-:S02]  /*ac40*/  MOV R11, R10 ;  /* 0x0000000a000b7202 */ /* 0x000fc40000000f00 */
[----:B------:R-:W-:Y:S01]  /*ac50*/  MOV R120, R12 ;  /* 0x0000000c00787202 */ /* 0x000fe20000000f00 */
[----:B------:R-:W-:Y:S01]  /*ac60*/  IMAD.IADD R19, R122, 0x1, R19 ;  /* 0x000000017a137824 */ /* 0x000fe200078e0213 */
[----:B------:R-:W-:Y:S01]  /*ac70*/  MOV R10, R22 ;  /* 0x00000016000a7202 */ /* 0x000fe20000000f00 */
[----:B------:R-:W-:Y:S01]  /*ac80*/  UIMAD UR4, UR11, UR7, UR4 ;  /* 0x000000070b0472a4 */ /* 0x000fe2000f8e0204 */
[----:B------:R-:W-:Y:S02]  /*ac90*/  IADD3 R22, P6, R18, 0x4000, RZ ;  /* 0x0000400012167810 */ /* 0x000fe40007fde0ff */
[----:B------:R-:W-:Y:S01]  /*aca0*/  LOP3.LUT R12, R19, 0x80, RZ, 0xc0, !PT ;  /* 0x00000080130c7812 */ /* 0x000fe200078ec0ff */
[----:B------:R-:W1:Y:S01]  /*acb0*/  @P3 MUFU.LG2 R7, R130 ;  /* 0x0000008200073308 */ /* 0x000e620000000c00 */
[----:B------:R-:W-:Y:S01]  /*acc0*/  IADD3 R16, P5, R16, 0x8000, RZ ;  /* 0x0000800010107810 */ /* 0x000fe20007fbe0ff */
[----:B------:R-:W-:Y:S01]  /*acd0*/  UIADD3 UR4, UR9, UR4, URZ ;  /* 0x0000000409047290 */ /* 0x000fe2000fffe03f */
[----:B------:R-:W-:-:S02]  /*ace0*/  LEA.HI R12, R12, R19, RZ, 0x19 ;  /* 0x000000130c0c7211 */ /* 0x000fc400078fc8ff */
[----:B------:R-:W-:Y:S02]  /*acf0*/  IADD3.X R23, RZ, RZ, RZ, P6, !PT ;  /* 0x000000ffff177210 */ /* 0x000fe400037fe4ff */
[----:B------:R-:W-:Y:S01]  /*ad00*/  LOP3.LUT R12, R12, 0xfe, RZ, 0xc0, !PT ;  /* 0x000000fe0c0c7812 */ /* 0x000fe200078ec0ff */
[----:B------:R-:W-:Y:S01]  /*ad10*/  IMAD.U32 R9, RZ, RZ, UR4 ;  /* 0x00000004ff097e24 */ /* 0x000fe2000f8e00ff */
[----:B------:R-:W-:Y:S01]  /*ad20*/  IADD3.X R17, RZ, RZ, RZ, P5, !PT ;  /* 0x000000ffff117210 */ /* 0x000fe20002ffe4ff */
[----:B------:R-:W-:Y:S01]  /*ad30*/  USHF.R.S32.HI UR4, URZ, 0x1f, UR12 ;  /* 0x0000001f3f047899 */ /* 0x000fe2000801140c */
[----:B------:R-:W-:Y:S02]  /*ad40*/  IADD3 R128, P5, R18, 0x8000, RZ ;  /* 0x0000800012807810 */ /* 0x000fe40007fbe0ff */
[----:B------:R-:W-:Y:S02]  /*ad50*/  MOV R21, R22 ;  /* 0x0000001600157202 */ /* 0x000fe40000000f00 */
[----:B------:R-:W2:Y:S01]  /*ad60*/  LDC.64 R22, c[0x0][0x268] ;  /* 0x00009a00ff167b82 */ /* 0x000ea20000000a00 */
[----:B------:R-:W-:Y:S01]  /*ad70*/  IADD3 R14, P6, R14, 0x8000, RZ ;  /* 0x000080000e0e7810 */ /* 0x000fe20007fde0ff */
[----:B-1----:R-:W-:Y:S01]  /*ad80*/  @P3 FFMA R7, R6, UR5, R7 ;  /* 0x0000000506073c23 */ /* 0x002fe20008000007 */
[----:B------:R-:W-:Y:S01]  /*ad90*/  IMAD.MOV R6, RZ, RZ, -R12 ;  /* 0x000000ffff067224 */ /* 0x000fe200078e0a0c */
[----:B------:R-:W-:Y:S01]  /*ada0*/  MOV R125, R16 ;  /* 0x00000010007d7202 */ /* 0x000fe20000000f00 */
[----:B------:R-:W-:-:S02]  /*adb0*/  IMAD.X R129, RZ, RZ, RZ, P5 ;  /* 0x000000ffff817224 */ /* 0x000fc400028e06ff */
[----:B------:R-:W-:Y:S01]  /*adc0*/  @P3 FMUL R126, R7, 0.69314718246459960938 ;  /* 0x3f317218077e3820 */ /* 0x000fe20000400000 */
[----:B------:R-:W-:Y:S01]  /*add0*/  FSEL R7, R130, 1, P3 ;  /* 0x3f80000082077808 */ /* 0x000fe20001800000 */
[----:B------:R-:W-:Y:S01]  /*ade0*/  IMAD.X R15, RZ, RZ, RZ, P6 ;  /* 0x000000ffff0f7224 */ /* 0x000fe200030e06ff */
[----:B------:R-:W-:Y:S02]  /*adf0*/  PRMT R6, R6, 0x7710, RZ ;  /* 0x0000771006067816 */ /* 0x000fe400000000ff */
[----:B------:R-:W-:Y:S02]  /*ae00*/  MOV R128, R128 ;  /* 0x0000008000807202 */ /* 0x000fe40000000f00 */
[----:B------:R-:W1:Y:S01]  /*ae10*/  MUFU.RCP R7, R7 ;  /* 0x0000000700077308 */ /* 0x000e620000001000 */
[----:B------:R-:W-:Y:S02]  /*ae20*/  IADD3 R19, R19, R6, RZ ;  /* 0x0000000613137210 */ /* 0x000fe40007ffe0ff */
[----:B------:R-:W-:-:S02]  /*ae30*/  MOV R122, R14 ;  /* 0x0000000e007a7202 */ /* 0x000fc40000000f00 */
[----:B------:R-:W-:-:S05]  /*ae40*/  PRMT R129, R19, 0x8880, RZ ;  /* 0x0000888013817816 */ /* 0x000fca00000000ff */
[----:B------:R-:W-:Y:S02]  /*ae50*/  IMAD R2, R129, 0x8, R2 ;  /* 0x0000000881027824 */ /* 0x000fe400078e0202 */
[----:B--2---:R-:W-:Y:S01]  /*ae60*/  IMAD.WIDE.U32 R8, R22, UR12, R8 ;  /* 0x0000000c16087c25 */ /* 0x004fe2000f8e0008 */
[----:B------:R-:W-:Y:S03]  /*ae70*/  HGMMA.64x192x16.F32.BF16 R24, gdesc[UR16].tnspB, R24, gsb0 ;  /* 0x42e00000101879f0 */ /* 0x000fe60008001818 */
[----:B------:R-:W-:Y:S02]  /*ae80*/  WARPGROUP.DEPBAR.LE gsb0, 0x0 ;  /* 0x00008000000079c5 */ /* 0x000fe40000010000 */
[----:B------:R2:W-:Y:S01]  /*ae90*/  @!P2 SYNCS.ARRIVE.TRANS64.ART0 RZ, [UR14+0x28], R4 ;  /* 0x00002804ffffa9a7 */ /* 0x0005e2000850000e */
[-C--:B-1----:R-:W-:Y:S01]  /*aea0*/  FMUL R19, R30, R7.reuse ;  /* 0x000000071e137220 */ /* 0x082fe20000400000 */
[----:B------:R-:W-:Y:S01]  /*aeb0*/  FMUL R17, R26, R7 ;  /* 0x000000071a117220 */ /* 0x000fe20000400000 */
[-C--:B------:R-:W-:Y:S01]  /*aec0*/  FMUL R18, R28, R5.reuse ;  /* 0x000000051c127220 */ /* 0x080fe20000400000 */
[-C--:B------:R-:W-:Y:S01]  /*aed0*/  FMUL R29, R29, R5.reuse ;  /* 0x000000051d1d7220 */ /* 0x080fe20000400000 */
[-C--:B------:R-:W-:Y:S01]  /*aee0*/  FMUL R16, R24, R5.reuse ;  /* 0x0000000518107220 */ /* 0x080fe20000400000 */
[-C--:B------:R-:W-:Y:S01]  /*aef0*/  FMUL R25, R25, R5.reuse ;  /* 0x0000000519197220 */ /* 0x080fe20000400000 */
[----:B------:R-:W-:Y:S01]  /*af00*/  FMUL R12, R32, R5 ;  /* 0x00000005200c7220 */ /* 0x000fe20000400000 */
        /* <DEDUP_REMOVED lines=9> */
[----:B------:R-:W-:Y:S01]  /*afa0*/  F2FP.BF16.F32.PACK_AB R16, R25, R16 ;  /* 0x000000101910723e */ /* 0x000fe200000010ff */
[----:B------:R-:W-:Y:S01]  /*afb0*/  FMUL R6, R44, R5 ;  /* 0x000000052c067220 */ /* 0x000fe20000400000 */
[----:B------:R-:W-:Y:S01]  /*afc0*/  F2FP.BF16.F32.PACK_AB R17, R26, R17 ;  /* 0x000000111a11723e */ /* 0x000fe200000010ff */
[----:B------:R-:W-:Y:S01]  /*afd0*/  IMAD R26, R22, UR4, RZ ;  /* 0x00000004161a7c24 */ /* 0x000fe2000f8e02ff */
[----:B------:R-:W-:Y:S01]  /*afe0*/  F2FP.BF16.F32.PACK_AB R18, R29, R18 ;  /* 0x000000121d12723e */ /* 0x000fe200000010ff */
[----:B------:R-:W-:Y:S01]  /*aff0*/  FMUL R45, R45, R5 ;  /* 0x000000052d2d7220 */ /* 0x000fe20000400000 */
[----:B------:R-:W-:Y:S01]  /*b000*/  F2FP.BF16.F32.PACK_AB R19, R30, R19 ;  /* 0x000000131e13723e */ /* 0x000fe200000010ff */
[----:B------:R-:W-:Y:S01]  /*b010*/  BAR.SYNC.DEFER_BLOCKING 0x1, 0x100 ;  /* 0x0044000000007b1d */ /* 0x000fe20000010000 */
[----:B------:R-:W-:Y:S01]  /*b020*/  F2FP.BF16.F32.PACK_AB R12, R33, R12 ;  /* 0x0000000c210c723e */ /* 0x000fe200000010ff */
[----:B--2---:R-:W-:Y:S01]  /*b030*/  FMUL R4, R40, R5 ;  /* 0x0000000528047220 */ /* 0x004fe20000400000 */
[----:B------:R-:W-:Y:S01]  /*b040*/  F2FP.BF16.F32.PACK_AB R13, R34, R13 ;  /* 0x0000000d220d723e */ /* 0x000fe200000010ff */
[-C--:B------:R-:W-:Y:S01]  /*b050*/  FMUL R41, R41, R5.reuse ;  /* 0x0000000529297220 */ /* 0x080fe20000400000 */
[----:B------:R-:W-:Y:S01]  /*b060*/  F2FP.BF16.F32.PACK_AB R14, R37, R14 ;  /* 0x0000000e250e723e */ /* 0x000fe200000010ff */
[----:B------:R-:W-:Y:S01]  /*b070*/  FMUL R52, R52, R5 ;  /* 0x0000000534347220 */ /* 0x000fe20000400000 */
[----:B------:R-:W-:Y:S01]  /*b080*/  F2FP.BF16.F32.PACK_AB R15, R32, R15 ;  /* 0x0000000f200f723e */ /* 0x000fe200000010ff */
        /* <DEDUP_REMOVED lines=16> */
[----:B------:R-:W-:Y:S01]  /*b190*/  STSM.16.M88.4 [R121], R16 ;  /* 0x0000001079007844 */ /* 0x000fe20000000200 */
[-C--:B------:R-:W-:Y:S01]  /*b1a0*/  FMUL R85, R85, R5.reuse ;  /* 0x0000000555557220 */ /* 0x080fe20000400000 */
[-C--:B------:R-:W-:Y:S01]  /*b1b0*/  FMUL R80, R80, R5.reuse ;  /* 0x0000000550507220 */ /* 0x080fe20000400000 */
[-C--:B------:R-:W-:Y:S01]  /*b1c0*/  FMUL R81, R81, R5.reuse ;  /* 0x0000000551517220 */ /* 0x080fe20000400000 */
[----:B------:R1:W-:Y:S01]  /*b1d0*/  STSM.16.M88.4 [R124], R12 ;  /* 0x0000000c7c007844 */ /* 0x0003e20000000200 */
        /* <DEDUP_REMOVED lines=15> */
[----:B-1----:R-:W-:-:S02]  /*b2d0*/  VIADD R13, R2, UR10 ;  /* 0x0000000a020d7c36 */ /* 0x002fc40008000000 */
[----:B------:R-:W-:Y:S01]  /*b2e0*/  FMUL R113, R113, R5 ;  /* 0x0000000571717220 */ /* 0x000fe20000400000 */
[-C--:B------:R-:W-:Y:S01]  /*b2f0*/  FMUL R46, R46, R7.reuse ;  /* 0x000000072e2e7220 */ /* 0x080fe20000400000 */
[-C--:B------:R-:W-:Y:S01]  /*b300*/  FMUL R47, R47, R7.reuse ;  /* 0x000000072f2f7220 */ /* 0x080fe20000400000 */
[-C--:B------:R-:W-:Y:S01]  /*b310*/  FMUL R5, R42, R7.reuse ;  /* 0x000000072a057220 */ /* 0x080fe20000400000 */
[-C--:B------:R-:W-:Y:S01]  /*b320*/  FMUL R36, R43, R7.reuse ;  /* 0x000000072b247220 */ /* 0x080fe20000400000 */
[----:B------:R-:W-:Y:S01]  /*b330*/  IMAD R23, R23, UR12, R26 ;  /* 0x0000000c17177c24 */ /* 0x000fe2000f8e021a */
[----:B------:R-:W-:Y:S01]  /*b340*/  SHF.R.S32.HI R15, RZ, 0x1f, R13 ;  /* 0x0000001fff0f7819 */ /* 0x000fe2000001140d */
[-C--:B------:R-:W-:Y:S01]  /*b350*/  FMUL R54, R54, R7.reuse ;  /* 0x0000000736367220 */ /* 0x080fe20000400000 */
[----:B------:R-:W-:Y:S01]  /*b360*/  IADD3 R13, P2, R13, R8, RZ ;  /* 0x000000080d0d7210 */ /* 0x000fe20007f5e0ff */
        /* <DEDUP_REMOVED lines=35> */
[----:B------:R-:W-:Y:S01]  /*b5a0*/  F2FP.BF16.F32.PACK_AB R4, R41, R4 ;  /* 0x000000042904723e */ /* 0x000fe200000010ff */
[----:B------:R-:W-:Y:S01]  /*b5b0*/  ULDC.64 UR4, c[0x0][0x240] ;  /* 0x0000900000047ab9 */ /* 0x000fe20000000a00 */
[----:B------:R-:W-:-:S02]  /*b5c0*/  F2FP.BF16.F32.PACK_AB R5, R36, R5 ;  /* 0x000000052405723e */ /* 0x000fc400000010ff */
[----:B------:R-:W-:Y:S02]  /*b5d0*/  F2FP.BF16.F32.PACK_AB R6, R45, R6 ;  /* 0x000000062d06723e */ /* 0x000fe400000010ff */
[----:B------:R-:W-:Y:S02]  /*b5e0*/  F2FP.BF16.F32.PACK_AB R7, R47, R46 ;  /* 0x0000002e2f07723e */ /* 0x000fe400000010ff */
[----:B------:R-:W-:Y:S02]  /*b5f0*/  IADD3.X R2, R15, R9, R23, P2, !PT ;  /* 0x000000090f027210 */ /* 0x000fe400017fe417 */
[----:B------:R-:W-:Y:S01]  /*b600*/  LEA R8, P2, R13, UR4, 0x2 ;  /* 0x000000040d087c11 */ /* 0x000fe2000f8410ff */
[----:B------:R1:W-:Y:S01]  /*b610*/  STSM.16.M88.4 [R123], R4 ;  /* 0x000000047b007844 */ /* 0x0003e20000000200 */
[----:B------:R-:W-:Y:S02]  /*b620*/  F2FP.BF16.F32.PACK_AB R28, R57, R28 ;  /* 0x0000001c391c723e */ /* 0x000fe400000010ff */
[----:B------:R-:W-:Y:S01]  /*b630*/  LEA.HI.X R9, R13, UR5, R2, 0x2, P2 ;  /* 0x000000050d097c11 */ /* 0x000fe200090f1402 */
[----:B------:R-:W-:Y:S01]  /*b640*/  ULDC.64 UR4, c[0x0][0x208] ;  /* 0x0000820000047ab9 */ /* 0x000fe20000000a00 */
[----:B------:R-:W-:Y:S01]  /*b650*/  SHFL.IDX PT, R2, R8, RZ, 0x1c1f ;  /* 0x001c1fff08027589 */ /* 0x000fe200000e0000 */
[----:B------:R-:W-:-:S02]  /*b660*/  F2FP.BF16.F32.PACK_AB R29, R59, R58 ;  /* 0x0000003a3b1d723e */ /* 0x000fc400000010ff */
[----:B------:R-:W-:Y:S02]  /*b670*/  F2FP.BF16.F32.PACK_AB R30, R61, R60 ;  /* 0x0000003c3d1e723e */ /* 0x000fe400000010ff */
[----:B------:R-:W-:Y:S02]  /*b680*/  F2FP.BF16.F32.PACK_AB R31, R38, R31 ;  /* 0x0000001f261f723e */ /* 0x000fe400000010ff */
[----:B------:R-:W-:Y:S02]  /*b690*/  F2FP.BF16.F32.PACK_AB R72, R73, R72 ;  /* 0x000000484948723e */ /* 0x000fe400000010ff */
[----:B------:R-:W-:Y:S02]  /*b6a0*/  F2FP.BF16.F32.PACK_AB R24, R65, R24 ;  /* 0x000000184118723e */ /* 0x000fe400000010ff */
[----:B-1----:R-:W-:Y:S02]  /*b6b0*/  F2FP.BF16.F32.PACK_AB R4, R49, R48 ;  /* 0x000000303104723e */ /* 0x002fe400000010ff */
[----:B------:R-:W-:-:S02]  /*b6c0*/  F2FP.BF16.F32.PACK_AB R5, R51, R50 ;  /* 0x000000323305723e */ /* 0x000fc400000010ff */
[----:B------:R-:W-:Y:S02]  /*b6d0*/  F2FP.BF16.F32.PACK_AB R6, R53, R52 ;  /* 0x000000343506723e */ /* 0x000fe400000010ff */
[----:B------:R-:W-:Y:S02]  /*b6e0*/  F2FP.BF16.F32.PACK_AB R7, R55, R54 ;  /* 0x000000363707723e */ /* 0x000fe400000010ff */
[----:B------:R-:W-:Y:S02]  /*b6f0*/  F2FP.BF16.F32.PACK_AB R25, R67, R66 ;  /* 0x000000424319723e */ /* 0x000fe400000010ff */
[----:B------:R-:W-:Y:S01]  /*b700*/  F2FP.BF16.F32.PACK_AB R26, R69, R68 ;  /* 0x00000044451a723e */ /* 0x000fe200000010ff */
[----:B------:R-:W-:Y:S01]  /*b710*/  STSM.16.M88.4 [R3], R4 ;  /* 0x0000000403007844 */ /* 0x000fe20000000200 */
[----:B------:R-:W-:Y:S02]  /*b720*/  F2FP.BF16.F32.PACK_AB R27, R40, R27 ;  /* 0x0000001b281b723e */ /* 0x000fe400000010ff */
[----:B------:R-:W-:Y:S01]  /*b730*/  F2FP.BF16.F32.PACK_AB R80, R81, R80 ;  /* 0x000000505150723e */ /* 0x000fe200000010ff */
[----:B------:R-:W1:Y:S01]  /*b740*/  SHFL.IDX PT, R3, R9, RZ, 0x1c1f ;  /* 0x001c1fff09037589 */ /* 0x000e6200000e0000 */
[----:B------:R-:W-:-:S02]  /*b750*/  F2FP.BF16.F32.PACK_AB R73, R75, R74 ;  /* 0x0000004a4b49723e */ /* 0x000fc400000010ff */
[----:B------:R-:W-:Y:S01]  /*b760*/  F2FP.BF16.F32.PACK_AB R88, R89, R88 ;  /* 0x000000585958723e */ /* 0x000fe200000010ff */
[----:B------:R-:W-:Y:S01]  /*b770*/  SHFL.IDX PT, R4, R8, 0x1, 0x1c1f ;  /* 0x003c1f0008047f89 */ /* 0x000fe200000e0000 */
[----:B------:R-:W-:Y:S02]  /*b780*/  F2FP.BF16.F32.PACK_AB R81, R83, R82 ;  /* 0x000000525351723e */ /* 0x000fe400000010ff */
[----:B------:R-:W-:Y:S01]  /*b790*/  F2FP.BF16.F32.PACK_AB R74, R77, R76 ;  /* 0x0000004c4d4a723e */ /* 0x000fe200000010ff */
[----:B------:R-:W2:Y:S01]  /*b7a0*/  SHFL.IDX PT, R5, R9, 0x1, 0x1c1f ;  /* 0x003c1f0009057f89 */ /* 0x000ea200000e0000 */
[----:B------:R-:W-:Y:S02]  /*b7b0*/  F2FP.BF16.F32.PACK_AB R75, R79, R78 ;  /* 0x0000004e4f4b723e */ /* 0x000fe400000010ff */
[----:B------:R-:W-:Y:S01]  /*b7c0*/  F2FP.BF16.F32.PACK_AB R96, R97, R96 ;  /* 0x000000606160723e */ /* 0x000fe200000010ff */
[----:B------:R3:W-:Y:S01]  /*b7d0*/  STSM.16.M88.4 [R11], R28 ;  /* 0x0000001c0b007844 */ /* 0x0007e20000000200 */
[----:B------:R-:W-:-:S02]  /*b7e0*/  F2FP.BF16.F32.PACK_AB R89, R91, R90 ;  /* 0x0000005a5b59723e */ /* 0x000fc400000010ff */
[----:B------:R-:W-:Y:S01]  /*b7f0*/  F2FP.BF16.F32.PACK_AB R82, R85, R84 ;  /* 0x000000545552723e */ /* 0x000fe200000010ff */
[----:B------:R3:W-:Y:S01]  /*b800*/  STSM.16.M88.4 [R20], R24 ;  /* 0x0000001814007844 */ /* 0x0007e20000000200 */
[----:B------:R-:W-:Y:S02]  /*b810*/  F2FP.BF16.F32.PACK_AB R83, R87, R86 ;  /* 0x000000565753723e */ /* 0x000fe400000010ff */
[----:B------:R-:W-:Y:S01]  /*b820*/  F2FP.BF16.F32.PACK_AB R97, R99, R98 ;  /* 0x000000626361723e */ /* 0x000fe200000010ff */
[----:B------:R3:W-:Y:S01]  /*b830*/  STSM.16.M88.4 [R10], R72 ;  /* 0x000000480a007844 */ /* 0x0007e20000000200 */
        /* <DEDUP_REMOVED lines=11> */
[----:B-1----:R3:W-:Y:S01]  /*b8f0*/  @!P0 STG.E desc[UR4][R2.64], R127 ;  /* 0x0000007f02008986 */ /* 0x0027e2000c101904 */
[----:B------:R-:W-:-:S02]  /*b900*/  F2FP.BF16.F32.PACK_AB R15, R111, R110 ;  /* 0x0000006e6f0f723e */ /* 0x000fc400000010ff */
[----:B------:R-:W-:Y:S01]  /*b910*/  F2FP.BF16.F32.PACK_AB R113, R115, R114 ;  /* 0x000000727371723e */ /* 0x000fe200000010ff */
[----:B--2---:R3:W-:Y:S01]  /*b920*/  @!P1 STG.E desc[UR4][R4.64], R126 ;  /* 0x0000007e04009986 */ /* 0x0047e2000c101904 */
[----:B------:R-:W-:Y:S02]  /*b930*/  F2FP.BF16.F32.PACK_AB R114, R117, R116 ;  /* 0x000000747572723e */ /* 0x000fe400000010ff */
[----:B------:R-:W-:Y:S01]  /*b940*/  F2FP.BF16.F32.PACK_AB R115, R119, R118 ;  /* 0x000000767773723e */ /* 0x000fe200000010ff */
[----:B------:R3:W-:Y:S04]  /*b950*/  STSM.16.M88.4 [R125], R12 ;  /* 0x0000000c7d007844 */ /* 0x0007e80000000200 */
[----:B------:R3:W-:Y:S01]  /*b960*/  STSM.16.M88.4 [R128], R112 ;  /* 0x0000007080007844 */ /* 0x0007e20000000200 */
[----:B------:R1:W-:Y:S06]  /*b970*/  MEMBAR.ALL.CTA ;  /* 0x0000000000007992 */ /* 0x0003ec0000008000 */
[----:B-1----:R-:W1:Y:S02]  /*b980*/  FENCE.VIEW.ASYNC.S ;  /* 0x00000000000073c6 */ /* 0x002e640000000000 */
[----:B-1----:R-:W-:Y:S06]  /*b990*/  BAR.ARV 0x1, 0x120 ;  /* 0x0044800000007b1d */ /* 0x002fec0000002000 */
[----:B------:R-:W-:-:S13]  /*b9a0*/  ISETP.NE.AND P0, PT, R0, 0x4, PT ;  /* 0x000000040000780c */ /* 0x000fda0003f05270 */
[----:B---3--:R-:W-:Y:S05]  /*b9b0*/  @P0 EXIT ;  /* 0x000000000000094d */ /* 0x008fea0003800000 */
[----:B------:R-:W-:Y:S01]  /*b9c0*/  BAR.SYNC.DEFER_BLOCKING 0x1, 0x120 ;  /* 0x0044800000007b1d */ /* 0x000fe20000010000 */
[----:B------:R-:W-:Y:S02]  /*b9d0*/  UIADD3 UR8, UR14, 0xc400, URZ ;  /* 0x0000c4000e087890 */ /* 0x000fe4000fffe03f */
[----:B------:R-:W-:Y:S02]  /*b9e0*/  UIADD3 UR5, UR14, 0x10400, URZ ;  /* 0x000104000e057890 */ /* 0x000fe4000fffe03f */
[----:B------:R-:W-:Y:S01]  /*b9f0*/  UIADD3 UR14, UR14, 0x14400, URZ ;  /* 0x000144000e0e7890 */ /* 0x000fe2000fffe03f */
[----:B------:R-:W-:Y:S01]  /*ba00*/  ULDC.64 UR6, c[0x0][0x198] ;  /* 0x0000660000067ab9 */ /* 0x000fe20000000a00 */
[----:B------:R-:W-:Y:S01]  /*ba10*/  UMOV UR9, URZ ;  /* 0x0000003f00097c82 */ /* 0x000fe20008000000 */
[----:B------:R-:W-:Y:S01]  /*ba20*/  UIADD3 UR6, UP0, UR6, 0x1f0, URZ ;  /* 0x000001f006067890 */ /* 0x000fe2000ff1e03f */
[----:B------:R-:W-:-:S03]  /*ba30*/  UMOV UR4, 0x40 ;  /* 0x0000004000047882 */ /* 0x000fc60000000000 */
[----:B------:R-:W-:-:S09]  /*ba40*/  UIADD3.X UR7, URZ, UR7, URZ, UP0, !UPT ;  /* 0x000000073f077290 */ /* 0x000fd200087fe43f */
[----:B------:R1:W-:Y:S02]  /*ba50*/  UTMASTG.4D [UR8], [UR6], desc[URZ] ;  /* 0x00003f08060073b5 */ /* 0x0003e40008019000 */
[----:B-1----:R-:W-:Y:S01]  /*ba60*/  UMOV UR8, UR5 ;  /* 0x0000000500087c82 */ /* 0x002fe20008000000 */
[----:B------:R-:W-:Y:S01]  /*ba70*/  UMOV UR9, UR4 ;  /* 0x0000000400097c82 */ /* 0x000fe20008000000 */
[----:B------:R-:W-:Y:S01]  /*ba80*/  UMOV UR4, 0x80 ;  /* 0x0000008000047882 */ /* 0x000fe20000000000 */
[----:B------:R1:W-:Y:S02]  /*ba90*/  UTMASTG.4D [UR8], [UR6], desc[URZ] ;  /* 0x00003f08060073b5 */ /* 0x0003e40008019000 */
[----:B-1----:R-:W-:Y:S01]  /*baa0*/  UMOV UR8, UR14 ;  /* 0x0000000e00087c82 */ /* 0x002fe20008000000 */
[----:B------:R-:W-:Y:S02]  /*bab0*/  UMOV UR9, UR4 ;  /* 0x0000000400097c82 */ /* 0x000fe40008000000 */
[----:B------:R1:W-:Y:S01]  /*bac0*/  UTMASTG.4D [UR8], [UR6], desc[URZ] ;  /* 0x00003f08060073b5 */ /* 0x0003e20008019000 */
[----:B------:R0:W-:Y:S01]  /*bad0*/  UTMACMDFLUSH ;  /* 0x00000000000079b7 */ /* 0x0001e20000000000 */
[----:B------:R-:W-:-:S04]  /*bae0*/  DEPBAR.LE SB0, 0x0 ;  /* 0x000080000000791a */ /* 0x000fc80000000000 */
[----:B-1----:R-:W-:Y:S05]  /*baf0*/  EXIT ;  /* 0x000000000000794d */ /* 0x002fea0003800000 */
.L_x_3:
[----:B-1----:R-:W-:Y:S01]  /*bb00*/  IMAD.U32 R5, RZ, RZ, UR41 ;  /* 0x00000029ff057e24 */ /* 0x002fe2000f8e00ff */
[----:B------:R-:W-:Y:S01]  /*bb10*/  MOV R2, 0x80000000 ;  /* 0x8000000000027802 */ /* 0x000fe20000000f00 */
[----:B------:R-:W-:-:S04]  /*bb20*/  IMAD.MOV.U32 R3, RZ, RZ, -0x80000000 ;  /* 0x80000000ff037424 */ /* 0x000fc800078e00ff */
[----:B------:R1:W2:Y:S03]  /*bb30*/  SYNCS.PHASECHK.TRANS64.TRYWAIT P0, [R5+URZ+0x18], R3 ;  /* 0x00001803050075a7 */ /* 0x0002a6000800017f */
[----:B--2---:R-:W-:Y:S05]  /*bb40*/  @!P0 NANOSLEEP.SYNCS 0x989680 ;  /* 0x009896800000895d */ /* 0x004fea0003900000 */
[----:B------:R-:W2:Y:S02]  /*bb50*/  @!P0 SYNCS.PHASECHK.TRANS64 P0, [R5+URZ+0x18], R3 ;  /* 0x00001803050085a7 */ /* 0x000ea4000800007f */
[----:B--2---:R-:W-:Y:S05]  /*bb60*/  @!P0 BRA `(.L_x_3) ;  /* 0xfffffffc00e48947 */ /* 0x004fea000383ffff */
[----:B------:R-:W-:Y:S05]  /*bb70*/  BRA `(.L_x_28) ;  /* 0xffffff4c00687947 */ /* 0x000fea000383ffff */
.L_x_4:
[----:B-1----:R-:W-:Y:S02]  /*bb80*/  IMAD.U32 R5, RZ, RZ, UR41 ;  /* 0x00000029ff057e24 */ /* 0x002fe4000f8e00ff */
[----:B------:R-:W-:Y:S02]  /*bb90*/  IMAD.MOV.U32 R2, RZ, RZ, -0x80000000 ;  /* 0x80000000ff027424 */ /* 0x000fe400078e00ff */
[----:B------:R-:W-:-:S04]  /*bba0*/  IMAD.MOV.U32 R3, RZ, RZ, -0x80000000 ;  /* 0x80000000ff037424 */ /* 0x000fc800078e00ff */
[----:B------:R1:W2:Y:S03]  /*bbb0*/  SYNCS.PHASECHK.TRANS64.TRYWAIT P0, [R5+URZ+0x8], R3 ;  /* 0x00000803050075a7 */ /* 0x0002a6000800017f */
[----:B--2---:R-:W-:Y:S05]  /*bbc0*/  @!P0 NANOSLEEP.SYNCS 0x989680 ;  /* 0x009896800000895d */ /* 0x004fea0003900000 */
[----:B------:R-:W2:Y:S02]  /*bbd0*/  @!P0 SYNCS.PHASECHK.TRANS64 P0, [R5+URZ+0x8], R3 ;  /* 0x00000803050085a7 */ /* 0x000ea4000800007f */
[----:B--2---:R-:W-:Y:S05]  /*bbe0*/  @!P0 BRA `(.L_x_4) ;  /* 0xfffffffc00e48947 */ /* 0x004fea000383ffff */
[----:B------:R-:W-:Y:S05]  /*bbf0*/  BRA `(.L_x_29) ;  /* 0xffffff4c00e07947 */ /* 0x000fea000383ffff */
.L_x_6:
[----:B------:R-:W-:-:S05]  /*bc00*/  SHF.L.U32 R2, R0, 0x1f, RZ ;  /* 0x0000001f00027819 */ /* 0x000fca00000006ff */
[----:B------:R-:W-:-:S07]  /*bc10*/  IMAD.MOV.U32 R3, RZ, RZ, R2 ;  /* 0x000000ffff037224 */ /* 0x000fce00078e0002 */
.L_x_30:
[----:B-1----:R-:W-:-:S04]  /*bc20*/  IMAD.U32 R7, RZ, RZ, UR41 ;  /* 0x00000029ff077e24 */ /* 0x002fc8000f8e00ff */
[----:B------:R1:W2:Y:S03]  /*bc30*/  SYNCS.PHASECHK.TRANS64.TRYWAIT P0, [R7+URZ+0x18], R3 ;  /* 0x00001803070075a7 */ /* 0x0002a6000800017f */
[----:B--2---:R-:W-:Y:S05]  /*bc40*/  @!P0 NANOSLEEP.SYNCS 0x989680 ;  /* 0x009896800000895d */ /* 0x004fea0003900000 */
[----:B------:R-:W2:Y:S02]  /*bc50*/  @!P0 SYNCS.PHASECHK.TRANS64 P0, [R7+URZ+0x18], R3 ;  /* 0x00001803070085a7 */ /* 0x000ea4000800007f */
[----:B--2---:R-:W-:Y:S05]  /*bc60*/  @!P0 BRA `(.L_x_30) ;  /* 0xfffffffc00ec8947 */ /* 0x004fea000383ffff */
[----:B------:R-:W-:Y:S05]  /*bc70*/  BRA `(.L_x_31) ;  /* 0xffffff5000647947 */ /* 0x000fea000383ffff */
.L_x_7:
[----:B-1----:R-:W-:-:S07]  /*bc80*/  IMAD.MOV.U32 R3, RZ, RZ, R2 ;  /* 0x000000ffff037224 */ /* 0x002fce00078e0002 */
.L_x_32:
[----:B-1----:R-:W-:-:S04]  /*bc90*/  IMAD.U32 R5, RZ, RZ, UR41 ;  /* 0x00000029ff057e24 */ /* 0x002fc8000f8e00ff */
[----:B------:R1:W2:Y:S03]  /*bca0*/  SYNCS.PHASECHK.TRANS64.TRYWAIT P0, [R5+URZ+0x28], R3 ;  /* 0x00002803050075a7 */ /* 0x0002a6000800017f */
[----:B--2---:R-:W-:Y:S05]  /*bcb0*/  @!P0 NANOSLEEP.SYNCS 0x989680 ;  /* 0x009896800000895d */ /* 0x004fea0003900000 */
[----:B------:R-:W2:Y:S02]  /*bcc0*/  @!P0 SYNCS.PHASECHK.TRANS64 P0, [R5+URZ+0x28], R3 ;  /* 0x00002803050085a7 */ /* 0x000ea4000800007f */
[----:B--2---:R-:W-:Y:S05]  /*bcd0*/  @!P0 BRA `(.L_x_32) ;  /* 0xfffffffc00ec8947 */ /* 0x004fea000383ffff */
[----:B------:R-:W-:Y:S05]  /*bce0*/  BRA `(.L_x_33) ;  /* 0xffffff5000c47947 */ /* 0x000fea000383ffff */
.L_x_9:
[----:B-1----:R-:W-:-:S07]  /*bcf0*/  MOV R3, R2 ;  /* 0x0000000200037202 */ /* 0x002fce0000000f00 */
.L_x_34:
[----:B-1----:R-:W-:-:S04]  /*bd00*/  IMAD.U32 R5, RZ, RZ, UR41 ;  /* 0x00000029ff057e24 */ /* 0x002fc8000f8e00ff */
[----:B------:R1:W2:Y:S03]  /*bd10*/  SYNCS.PHASECHK.TRANS64.TRYWAIT P0, [R5+URZ+0x28], R3 ;  /* 0x00002803050075a7 */ /* 0x0002a6000800017f */
[----:B--2---:R-:W-:Y:S05]  /*bd20*/  @!P0 NANOSLEEP.SYNCS 0x989680 ;  /* 0x009896800000895d */ /* 0x004fea0003900000 */
[----:B------:R-:W2:Y:S02]  /*bd30*/  @!P0 SYNCS.PHASECHK.TRANS64 P0, [R5+URZ+0x28], R3 ;  /* 0x00002803050085a7 */ /* 0x000ea4000800007f */
[----:B--2---:R-:W-:Y:S05]  /*bd40*/  @!P0 BRA `(.L_x_34) ;  /* 0xfffffffc00ec8947 */ /* 0x004fea000383ffff */
[----:B------:R-:W-:Y:S05]  /*bd50*/  BRA `(.L_x_35) ;  /* 0xffffff5400507947 */ /* 0x000fea000383ffff */
.L_x_10:
[----:B------:R-:W-:-:S07]  /*bd60*/  IMAD.MOV.U32 R3, RZ, RZ, R2 ;  /* 0x000000ffff037224 */ /* 0x000fce00078e0002 */
.L_x_36:
[----:B-1----:R1:W2:Y:S02]  /*bd70*/  SYNCS.PHASECHK.TRANS64.TRYWAIT P0, [R5+URZ+0x28], R3 ;  /* 0x00002803050075a7 */ /* 0x0022a4000800017f */
[----:B--2---:R-:W-:Y:S05]  /*bd80*/  @!P0 NANOSLEEP.SYNCS 0x989680 ;  /* 0x009896800000895d */ /* 0x004fea0003900000 */
[----:B------:R-:W2:Y:S02]  /*bd90*/  @!P0 SYNCS.PHASECHK.TRANS64 P0, [R5+URZ+0x28], R3 ;  /* 0x00002803050085a7 */ /* 0x000ea4000800007f */
[----:B--2---:R-:W-:Y:S05]  /*bda0*/  @!P0 BRA `(.L_x_36) ;  /* 0xfffffffc00f08947 */ /* 0x004fea000383ffff */
[----:B------:R-:W-:Y:S05]  /*bdb0*/  BRA `(.L_x_37) ;  /* 0xffffff5400b87947 */ /* 0x000fea000383ffff */
.L_x_11:
[----:B-1----:R-:W-:-:S04]  /*bdc0*/  IMAD.U32 R5, RZ, RZ, UR14 ;  /* 0x0000000eff057e24 */ /* 0x002fc8000f8e00ff */
[----:B------:R1:W2:Y:S03]  /*bdd0*/  SYNCS.PHASECHK.TRANS64.TRYWAIT P0, [R5+URZ], RZ ;  /* 0x000000ff050075a7 */ /* 0x0002a6000800017f */
[----:B--2---:R-:W-:Y:S05]  /*bde0*/  @!P0 NANOSLEEP.SYNCS 0x989680 ;  /* 0x009896800000895d */ /* 0x004fea0003900000 */
[----:B------:R-:W2:Y:S02]  /*bdf0*/  @!P0 SYNCS.PHASECHK.TRANS64 P0, [R5+URZ], RZ ;  /* 0x000000ff050085a7 */ /* 0x000ea4000800007f */
[----:B--2---:R-:W-:Y:S05]  /*be00*/  @!P0 BRA `(.L_x_11) ;  /* 0xfffffffc00ec8947 */ /* 0x004fea000383ffff */
[----:B------:R-:W-:Y:S05]  /*be10*/  BRA `(.L_x_38) ;  /* 0xffffff64001c7947 */ /* 0x000fea000383ffff */
.L_x_13:
[----:B-1----:R-:W-:-:S04]  /*be20*/  IMAD.U32 R5, RZ, RZ, UR14 ;  /* 0x0000000eff057e24 */ /* 0x002fc8000f8e00ff */
[----:B------:R1:W2:Y:S03]  /*be30*/  SYNCS.PHASECHK.TRANS64.TRYWAIT P0, [R5+URZ+0x10], RZ ;  /* 0x000010ff050075a7 */ /* 0x0002a6000800017f */
[----:B--2---:R-:W-:Y:S05]  /*be40*/  @!P0 NANOSLEEP.SYNCS 0x989680 ;  /* 0x009896800000895d */ /* 0x004fea0003900000 */
[----:B------:R-:W2:Y:S02]  /*be50*/  @!P0 SYNCS.PHASECHK.TRANS64 P0, [R5+URZ+0x10], RZ ;  /* 0x000010ff050085a7 */ /* 0x000ea4000800007f */
[----:B--2---:R-:W-:Y:S05]  /*be60*/  @!P0 BRA `(.L_x_13) ;  /* 0xfffffffc00ec8947 */ /* 0x004fea000383ffff */
[----:B------:R-:W-:Y:S05]  /*be70*/  BRA `(.L_x_12) ;  /* 0xffffff6400247947 */ /* 0x000fea000383ffff */
.L_x_16:
[----:B------:R-:W-:-:S07]  /*be80*/  MOV R19, R18 ;  /* 0x0000001200137202 */ /* 0x000fce0000000f00 */
.L_x_39:
[----:B-1----:R-:W-:-:S04]  /*be90*/  IMAD.U32 R5, RZ, RZ, UR14 ;  /* 0x0000000eff057e24 */ /* 0x002fc8000f8e00ff */
[----:B------:R1:W2:Y:S03]  /*bea0*/  SYNCS.PHASECHK.TRANS64.TRYWAIT P0, [R5+URZ+0x10], R19 ;  /* 0x00001013050075a7 */ /* 0x0002a6000800017f */
[----:B--2---:R-:W-:Y:S05]  /*beb0*/  @!P0 NANOSLEEP.SYNCS 0x989680 ;  /* 0x009896800000895d */ /* 0x004fea0003900000 */
[----:B------:R-:W2:Y:S02]  /*bec0*/  @!P0 SYNCS.PHASECHK.TRANS64 P0, [R5+URZ+0x10], R19 ;  /* 0x00001013050085a7 */ /* 0x000ea4000800007f */
[----:B--2---:R-:W-:Y:S05]  /*bed0*/  @!P0 BRA `(.L_x_39) ;  /* 0xfffffffc00ec8947 */ /* 0x004fea000383ffff */
[----:B------:R-:W-:Y:S05]  /*bee0*/  BRA `(.L_x_15) ;  /* 0xffffff8400ec7947 */ /* 0x000fea000383ffff */
.L_x_18:
[----:B-1----:R-:W-:-:S07]  /*bef0*/  IMAD.MOV.U32 R19, RZ, RZ, R18 ;  /* 0x000000ffff137224 */ /* 0x002fce00078e0012 */
.L_x_40:
[----:B-1----:R-:W-:-:S04]  /*bf00*/  IMAD.U32 R5, RZ, RZ, UR14 ;  /* 0x0000000eff057e24 */ /* 0x002fc8000f8e00ff */
[----:B------:R1:W2:Y:S03]  /*bf10*/  SYNCS.PHASECHK.TRANS64.TRYWAIT P0, [R5+URZ+0x20], R19 ;  /* 0x00002013050075a7 */ /* 0x0002a6000800017f */
[----:B--2---:R-:W-:Y:S05]  /*bf20*/  @!P0 NANOSLEEP.SYNCS 0x989680 ;  /* 0x009896800000895d */ /* 0x004fea0003900000 */
[----:B------:R-:W2:Y:S02]  /*bf30*/  @!P0 SYNCS.PHASECHK.TRANS64 P0, [R5+URZ+0x20], R19 ;  /* 0x00002013050085a7 */ /* 0x000ea4000800007f */
[----:B--2---:R-:W-:Y:S05]  /*bf40*/  @!P0 BRA `(.L_x_40) ;  /* 0xfffffffc00ec8947 */ /* 0x004fea000383ffff */
[----:B------:R-:W-:Y:S05]  /*bf50*/  BRA `(.L_x_17) ;  /* 0xffffff90005c7947 */ /* 0x000fea000383ffff */
.L_x_22:
[----:B------:R-:W-:-:S07]  /*bf60*/  IMAD.MOV.U32 R19, RZ, RZ, R18 ;  /* 0x000000ffff137224 */ /* 0x000fce00078e0012 */
.L_x_41:
[----:B-1----:R1:W2:Y:S02]  /*bf70*/  SYNCS.PHASECHK.TRANS64.TRYWAIT P0, [R5+URZ+0x10], R19 ;  /* 0x00001013050075a7 */ /* 0x0022a4000800017f */
[----:B--2---:R-:W-:Y:S05]  /*bf80*/  @!P0 NANOSLEEP.SYNCS 0x989680 ;  /* 0x009896800000895d */ /* 0x004fea0003900000 */
[----:B------:R-:W2:Y:S02]  /*bf90*/  @!P0 SYNCS.PHASECHK.TRANS64 P0, [R5+URZ+0x10], R19 ;  /* 0x00001013050085a7 */ /* 0x000ea4000800007f */
[----:B--2---:R-:W-:Y:S05]  /*bfa0*/  @!P0 BRA `(.L_x_41) ;  /* 0xfffffffc00f08947 */ /* 0x004fea000383ffff */
[----:B------:R-:W-:Y:S05]  /*bfb0*/  BRA `(.L_x_21) ;  /* 0xffffffb000f47947 */ /* 0x000fea000383ffff */
.L_x_24:
[----:B-1----:R-:W-:-:S07]  /*bfc0*/  MOV R19, R18 ;  /* 0x0000001200137202 */ /* 0x002fce0000000f00 */
.L_x_42:
[----:B-1----:R-:W-:-:S04]  /*bfd0*/  IMAD.U32 R5, RZ, RZ, UR14 ;  /* 0x0000000eff057e24 */ /* 0x002fc8000f8e00ff */
[----:B------:R1:W2:Y:S03]  /*bfe0*/  SYNCS.PHASECHK.TRANS64.TRYWAIT P0, [R5+URZ+0x20], R19 ;  /* 0x00002013050075a7 */ /* 0x0002a6000800017f */
[----:B--2---:R-:W-:Y:S05]  /*bff0*/  @!P0 NANOSLEEP.SYNCS 0x989680 ;  /* 0x009896800000895d */ /* 0x004fea0003900000 */
[----:B------:R-:W2:Y:S02]  /*c000*/  @!P0 SYNCS.PHASECHK.TRANS64 P0, [R5+URZ+0x20], R19 ;  /* 0x00002013050085a7 */ /* 0x000ea4000800007f */
[----:B--2---:R-:W-:Y:S05]  /*c010*/  @!P0 BRA `(.L_x_42) ;  /* 0xfffffffc00ec8947 */ /* 0x004fea000383ffff */
[----:B------:R-:W-:Y:S05]  /*c020*/  BRA `(.L_x_23) ;  /* 0xffffffbc00607947 */ /* 0x000fea000383ffff */
.L_x_27:
[----:B------:R-:W-:-:S07]  /*c030*/  IMAD.MOV.U32 R11, RZ, RZ, R10 ;  /* 0x000000ffff0b7224 */ /* 0x000fce00078e000a */
.L_x_43:
[----:B-1----:R-:W-:-:S04]  /*c040*/  IMAD.U32 R13, RZ, RZ, UR14 ;  /* 0x0000000eff0d7e24 */ /* 0x002fc8000f8e00ff */
[----:B------:R1:W2:Y:S03]  /*c050*/  SYNCS.PHASECHK.TRANS64.TRYWAIT P0, [R13+URZ+0x20], R11 ;  /* 0x0000200b0d0075a7 */ /* 0x0002a6000800017f */
[----:B--2---:R-:W-:Y:S05]  /*c060*/  @!P0 NANOSLEEP.SYNCS 0x989680 ;  /* 0x009896800000895d */ /* 0x004fea0003900000 */
[----:B------:R-:W2:Y:S02]  /*c070*/  @!P0 SYNCS.PHASECHK.TRANS64 P0, [R13+URZ+0x20], R11 ;  /* 0x0000200b0d0085a7 */ /* 0x000ea4000800007f */
[----:B--2---:R-:W-:Y:S05]  /*c080*/  @!P0 BRA `(.L_x_43) ;  /* 0xfffffffc00ec8947 */ /* 0x004fea000383ffff */
[----:B------:R-:W-:Y:S05]  /*c090*/  BRA `(.L_x_26) ;  /* 0xffffffe4003c7947 */ /* 0x000fea000383ffff */
.L_x_44:
[----:B------:R-:W-:-:S00]  /*c0a0*/  BRA `(.L_x_44) ;  /* 0xfffffffc00fc7947 */ /* 0x000fc0000383ffff */
[----:B------:R-:W-:-:S00]  /*c0b0*/  NOP ;  /* 0x0000000000007918 */ /* 0x000fc00000000000 */
        /* <DEDUP_REMOVED lines=12> */
.L_x_45:


//--------------------- .nv.shared.kernel_cutlass_kernel_flash_attncuteflash_fwd_sm90FlashAttentionForwardSm90_object_at__tensor0000o11921211101213_tensor0000o19211101213_tensor0000o19211101213_tensor0000o11921211101213_te_0 --------------------------
	.section	.nv.shared.kernel_cutlass_kernel_flash_attncuteflash_fwd_sm90FlashAttentionForwardSm90_object_at__tensor0000o11921211101213_tensor0000o19211101213_tensor0000o19211101213_tensor0000o11921211101213_te_0,"aw",@nobits
	.sectionflags	@""
	.align	1024
	.zero		1024


//--------------------- .nv.shared.reserved.0     --------------------------
	.section	.nv.shared.reserved.0,"aw",@nobits
	.weak		__nv_reservedSMEM_offset_0_alias
	.size		__nv_reservedSMEM_offset_0_alias, 0, 0
	.other		__nv_reservedSMEM_offset_0_alias,@"STO_CUDA_RESERVED_SHARED STV_DEFAULT"
__nv_reservedSMEM_offset_0_alias:
	.zero		0


//--------------------- .nv.constant0.kernel_cutlass_kernel_flash_attncuteflash_fwd_sm90FlashAttentionForwardSm90_object_at__tensor0000o11921211101213_tensor0000o19211101213_tensor0000o19211101213_tensor0000o11921211101213_te_0 --------------------------
	.section	.nv.constant0.kernel_cutlass_kernel_flash_attncuteflash_fwd_sm90FlashAttentionForwardSm90_object_at__tensor0000o11921211101213_tensor0000o19211101213_tensor0000o19211101213_tensor0000o11921211101213_te_0,"a",@progbits
	.sectionflags	@""
	.align	4
.nv.constant0.kernel_cutlass_kernel_flash_attncuteflash_fwd_sm90FlashAttentionForwardSm90_object_at__tensor0000o11921211101213_tensor0000o19211101213_tensor0000o19211101213_tensor0000o11921211101213_te_0:
	.zero		1244


//--------------------- SYMBOLS --------------------------

	.type		.nv.reservedSmem.offset0,@object
	.size		.nv.reservedSmem.offset0,0x4
